//
// Generated by NVIDIA NVVM Compiler
//
// Compiler Build ID: CL-36424714
// Cuda compilation tools, release 13.0, V13.0.88
// Based on NVVM 20.0.0
//

.version 9.0
.target sm_100
.address_size 64

	// .globl	_Z19calculateBasicStatsPfPiPdPlii
.global .align 1 .b8 _ZN34_INTERNAL_1074724d_4_k_cu_85fe81b94cuda3std3__45__cpo5beginE[1];
.global .align 1 .b8 _ZN34_INTERNAL_1074724d_4_k_cu_85fe81b94cuda3std3__45__cpo3endE[1];
.global .align 1 .b8 _ZN34_INTERNAL_1074724d_4_k_cu_85fe81b94cuda3std3__45__cpo6cbeginE[1];
.global .align 1 .b8 _ZN34_INTERNAL_1074724d_4_k_cu_85fe81b94cuda3std3__45__cpo4cendE[1];
.global .align 1 .b8 _ZN34_INTERNAL_1074724d_4_k_cu_85fe81b94cuda3std3__45__cpo6rbeginE[1];
.global .align 1 .b8 _ZN34_INTERNAL_1074724d_4_k_cu_85fe81b94cuda3std3__45__cpo4rendE[1];
.global .align 1 .b8 _ZN34_INTERNAL_1074724d_4_k_cu_85fe81b94cuda3std3__45__cpo7crbeginE[1];
.global .align 1 .b8 _ZN34_INTERNAL_1074724d_4_k_cu_85fe81b94cuda3std3__45__cpo5crendE[1];
.global .align 1 .b8 _ZN34_INTERNAL_1074724d_4_k_cu_85fe81b94cuda3std3__436_GLOBAL__N__1074724d_4_k_cu_85fe81b96ignoreE[1];
.global .align 1 .b8 _ZN34_INTERNAL_1074724d_4_k_cu_85fe81b94cuda3std3__419piecewise_constructE[1];
.global .align 1 .b8 _ZN34_INTERNAL_1074724d_4_k_cu_85fe81b94cuda3std3__48in_placeE[1];
.global .align 1 .b8 _ZN34_INTERNAL_1074724d_4_k_cu_85fe81b94cuda3std3__420unreachable_sentinelE[1];
.global .align 1 .b8 _ZN34_INTERNAL_1074724d_4_k_cu_85fe81b94cuda3std3__47nulloptE[1];
.global .align 1 .b8 _ZN34_INTERNAL_1074724d_4_k_cu_85fe81b94cuda3std3__48unexpectE[1];
.global .align 1 .b8 _ZN34_INTERNAL_1074724d_4_k_cu_85fe81b94cuda3std6ranges3__45__cpo4swapE[1];
.global .align 1 .b8 _ZN34_INTERNAL_1074724d_4_k_cu_85fe81b94cuda3std6ranges3__45__cpo9iter_moveE[1];
.global .align 1 .b8 _ZN34_INTERNAL_1074724d_4_k_cu_85fe81b94cuda3std6ranges3__45__cpo5beginE[1];
.global .align 1 .b8 _ZN34_INTERNAL_1074724d_4_k_cu_85fe81b94cuda3std6ranges3__45__cpo3endE[1];
.global .align 1 .b8 _ZN34_INTERNAL_1074724d_4_k_cu_85fe81b94cuda3std6ranges3__45__cpo6cbeginE[1];
.global .align 1 .b8 _ZN34_INTERNAL_1074724d_4_k_cu_85fe81b94cuda3std6ranges3__45__cpo4cendE[1];
.global .align 1 .b8 _ZN34_INTERNAL_1074724d_4_k_cu_85fe81b94cuda3std6ranges3__45__cpo7advanceE[1];
.global .align 1 .b8 _ZN34_INTERNAL_1074724d_4_k_cu_85fe81b94cuda3std6ranges3__45__cpo9iter_swapE[1];
.global .align 1 .b8 _ZN34_INTERNAL_1074724d_4_k_cu_85fe81b94cuda3std6ranges3__45__cpo4nextE[1];
.global .align 1 .b8 _ZN34_INTERNAL_1074724d_4_k_cu_85fe81b94cuda3std6ranges3__45__cpo4prevE[1];
.global .align 1 .b8 _ZN34_INTERNAL_1074724d_4_k_cu_85fe81b94cuda3std6ranges3__45__cpo4dataE[1];
.global .align 1 .b8 _ZN34_INTERNAL_1074724d_4_k_cu_85fe81b94cuda3std6ranges3__45__cpo5cdataE[1];
.global .align 1 .b8 _ZN34_INTERNAL_1074724d_4_k_cu_85fe81b94cuda3std6ranges3__45__cpo4sizeE[1];
.global .align 1 .b8 _ZN34_INTERNAL_1074724d_4_k_cu_85fe81b94cuda3std6ranges3__45__cpo5ssizeE[1];
.global .align 1 .b8 _ZN34_INTERNAL_1074724d_4_k_cu_85fe81b94cuda3std6ranges3__45__cpo8distanceE[1];
.global .align 1 .b8 _ZN34_INTERNAL_1074724d_4_k_cu_85fe81b96thrust24THRUST_300001_SM_1000_NS8cuda_cub3parE[1];
.global .align 1 .b8 _ZN34_INTERNAL_1074724d_4_k_cu_85fe81b96thrust24THRUST_300001_SM_1000_NS8cuda_cub10par_nosyncE[1];
.global .align 1 .b8 _ZN34_INTERNAL_1074724d_4_k_cu_85fe81b96thrust24THRUST_300001_SM_1000_NS6system6detail10sequential3seqE[1];
.global .align 1 .b8 _ZN34_INTERNAL_1074724d_4_k_cu_85fe81b96thrust24THRUST_300001_SM_1000_NS6system3cpp3parE[1];
.global .align 1 .b8 _ZN34_INTERNAL_1074724d_4_k_cu_85fe81b96thrust24THRUST_300001_SM_1000_NS12placeholders2_1E[1];
.global .align 1 .b8 _ZN34_INTERNAL_1074724d_4_k_cu_85fe81b96thrust24THRUST_300001_SM_1000_NS12placeholders2_2E[1];
.global .align 1 .b8 _ZN34_INTERNAL_1074724d_4_k_cu_85fe81b96thrust24THRUST_300001_SM_1000_NS12placeholders2_3E[1];
.global .align 1 .b8 _ZN34_INTERNAL_1074724d_4_k_cu_85fe81b96thrust24THRUST_300001_SM_1000_NS12placeholders2_4E[1];
.global .align 1 .b8 _ZN34_INTERNAL_1074724d_4_k_cu_85fe81b96thrust24THRUST_300001_SM_1000_NS12placeholders2_5E[1];
.global .align 1 .b8 _ZN34_INTERNAL_1074724d_4_k_cu_85fe81b96thrust24THRUST_300001_SM_1000_NS12placeholders2_6E[1];
.global .align 1 .b8 _ZN34_INTERNAL_1074724d_4_k_cu_85fe81b96thrust24THRUST_300001_SM_1000_NS12placeholders2_7E[1];
.global .align 1 .b8 _ZN34_INTERNAL_1074724d_4_k_cu_85fe81b96thrust24THRUST_300001_SM_1000_NS12placeholders2_8E[1];
.global .align 1 .b8 _ZN34_INTERNAL_1074724d_4_k_cu_85fe81b96thrust24THRUST_300001_SM_1000_NS12placeholders2_9E[1];
.global .align 1 .b8 _ZN34_INTERNAL_1074724d_4_k_cu_85fe81b96thrust24THRUST_300001_SM_1000_NS12placeholders3_10E[1];
.global .align 1 .b8 _ZN34_INTERNAL_1074724d_4_k_cu_85fe81b96thrust24THRUST_300001_SM_1000_NS3seqE[1];
.global .align 1 .b8 _ZN34_INTERNAL_1074724d_4_k_cu_85fe81b96thrust24THRUST_300001_SM_1000_NS6deviceE[1];

.visible .entry _Z19calculateBasicStatsPfPiPdPlii(
	.param .u64 .ptr .align 1 _Z19calculateBasicStatsPfPiPdPlii_param_0,
	.param .u64 .ptr .align 1 _Z19calculateBasicStatsPfPiPdPlii_param_1,
	.param .u64 .ptr .align 1 _Z19calculateBasicStatsPfPiPdPlii_param_2,
	.param .u64 .ptr .align 1 _Z19calculateBasicStatsPfPiPdPlii_param_3,
	.param .u32 _Z19calculateBasicStatsPfPiPdPlii_param_4,
	.param .u32 _Z19calculateBasicStatsPfPiPdPlii_param_5
)
{
	.reg .pred 	%p<40>;
	.reg .b32 	%r<39>;
	.reg .b32 	%f<30>;
	.reg .b64 	%rd<104>;
	.reg .b64 	%fd<84>;

	ld.param.u64 	%rd19, [_Z19calculateBasicStatsPfPiPdPlii_param_0];
	ld.param.u64 	%rd16, [_Z19calculateBasicStatsPfPiPdPlii_param_1];
	ld.param.u64 	%rd17, [_Z19calculateBasicStatsPfPiPdPlii_param_2];
	ld.param.u64 	%rd18, [_Z19calculateBasicStatsPfPiPdPlii_param_3];
	ld.param.u32 	%r25, [_Z19calculateBasicStatsPfPiPdPlii_param_4];
	ld.param.u32 	%r24, [_Z19calculateBasicStatsPfPiPdPlii_param_5];
	cvta.to.global.u64 	%rd1, %rd19;
	mov.u32 	%r26, %ctaid.x;
	mov.u32 	%r27, %ntid.x;
	mov.u32 	%r28, %tid.x;
	mad.lo.s32 	%r1, %r26, %r27, %r28;
	setp.ge.s32 	%p1, %r1, %r25;
	@%p1 bra 	$L__BB0_15;
	cvta.to.global.u64 	%rd20, %rd16;
	mul.wide.s32 	%rd21, %r1, 4;
	add.s64 	%rd22, %rd20, %rd21;
	ld.global.u32 	%r2, [%rd22];
	setp.lt.s32 	%p2, %r2, 1;
	@%p2 bra 	$L__BB0_15;
	mul.lo.s32 	%r3, %r24, %r1;
	and.b32  	%r4, %r2, 15;
	setp.lt.u32 	%p3, %r2, 16;
	mov.f64 	%fd83, 0d0000000000000000;
	mov.b64 	%rd103, 0;
	mov.b32 	%r35, 0;
	@%p3 bra 	$L__BB0_5;
	and.b32  	%r35, %r2, 2147483632;
	neg.s32 	%r33, %r35;
	add.s64 	%rd2, %rd1, 32;
	mov.f64 	%fd83, 0d0000000000000000;
	mov.b64 	%rd103, 0;
	mov.u32 	%r32, %r3;
$L__BB0_4:
	.pragma "nounroll";
	mul.wide.s32 	%rd26, %r32, 4;
	add.s64 	%rd27, %rd2, %rd26;
	ld.global.f32 	%f1, [%rd27+-32];
	cvt.f64.f32 	%fd17, %f1;
	add.f64 	%fd18, %fd83, %fd17;
	setp.lt.f32 	%p4, %f1, 0f41F00000;
	selp.u64 	%rd28, 1, 0, %p4;
	add.s64 	%rd29, %rd103, %rd28;
	ld.global.f32 	%f2, [%rd27+-28];
	cvt.f64.f32 	%fd19, %f2;
	add.f64 	%fd20, %fd18, %fd19;
	setp.lt.f32 	%p5, %f2, 0f41F00000;
	selp.u64 	%rd30, 1, 0, %p5;
	add.s64 	%rd31, %rd29, %rd30;
	ld.global.f32 	%f3, [%rd27+-24];
	cvt.f64.f32 	%fd21, %f3;
	add.f64 	%fd22, %fd20, %fd21;
	setp.lt.f32 	%p6, %f3, 0f41F00000;
	selp.u64 	%rd32, 1, 0, %p6;
	add.s64 	%rd33, %rd31, %rd32;
	ld.global.f32 	%f4, [%rd27+-20];
	cvt.f64.f32 	%fd23, %f4;
	add.f64 	%fd24, %fd22, %fd23;
	setp.lt.f32 	%p7, %f4, 0f41F00000;
	selp.u64 	%rd34, 1, 0, %p7;
	add.s64 	%rd35, %rd33, %rd34;
	ld.global.f32 	%f5, [%rd27+-16];
	cvt.f64.f32 	%fd25, %f5;
	add.f64 	%fd26, %fd24, %fd25;
	setp.lt.f32 	%p8, %f5, 0f41F00000;
	selp.u64 	%rd36, 1, 0, %p8;
	add.s64 	%rd37, %rd35, %rd36;
	ld.global.f32 	%f6, [%rd27+-12];
	cvt.f64.f32 	%fd27, %f6;
	add.f64 	%fd28, %fd26, %fd27;
	setp.lt.f32 	%p9, %f6, 0f41F00000;
	selp.u64 	%rd38, 1, 0, %p9;
	add.s64 	%rd39, %rd37, %rd38;
	ld.global.f32 	%f7, [%rd27+-8];
	cvt.f64.f32 	%fd29, %f7;
	add.f64 	%fd30, %fd28, %fd29;
	setp.lt.f32 	%p10, %f7, 0f41F00000;
	selp.u64 	%rd40, 1, 0, %p10;
	add.s64 	%rd41, %rd39, %rd40;
	ld.global.f32 	%f8, [%rd27+-4];
	cvt.f64.f32 	%fd31, %f8;
	add.f64 	%fd32, %fd30, %fd31;
	setp.lt.f32 	%p11, %f8, 0f41F00000;
	selp.u64 	%rd42, 1, 0, %p11;
	add.s64 	%rd43, %rd41, %rd42;
	ld.global.f32 	%f9, [%rd27];
	cvt.f64.f32 	%fd33, %f9;
	add.f64 	%fd34, %fd32, %fd33;
	setp.lt.f32 	%p12, %f9, 0f41F00000;
	selp.u64 	%rd44, 1, 0, %p12;
	add.s64 	%rd45, %rd43, %rd44;
	ld.global.f32 	%f10, [%rd27+4];
	cvt.f64.f32 	%fd35, %f10;
	add.f64 	%fd36, %fd34, %fd35;
	setp.lt.f32 	%p13, %f10, 0f41F00000;
	selp.u64 	%rd46, 1, 0, %p13;
	add.s64 	%rd47, %rd45, %rd46;
	ld.global.f32 	%f11, [%rd27+8];
	cvt.f64.f32 	%fd37, %f11;
	add.f64 	%fd38, %fd36, %fd37;
	setp.lt.f32 	%p14, %f11, 0f41F00000;
	selp.u64 	%rd48, 1, 0, %p14;
	add.s64 	%rd49, %rd47, %rd48;
	ld.global.f32 	%f12, [%rd27+12];
	cvt.f64.f32 	%fd39, %f12;
	add.f64 	%fd40, %fd38, %fd39;
	setp.lt.f32 	%p15, %f12, 0f41F00000;
	selp.u64 	%rd50, 1, 0, %p15;
	add.s64 	%rd51, %rd49, %rd50;
	ld.global.f32 	%f13, [%rd27+16];
	cvt.f64.f32 	%fd41, %f13;
	add.f64 	%fd42, %fd40, %fd41;
	setp.lt.f32 	%p16, %f13, 0f41F00000;
	selp.u64 	%rd52, 1, 0, %p16;
	add.s64 	%rd53, %rd51, %rd52;
	ld.global.f32 	%f14, [%rd27+20];
	cvt.f64.f32 	%fd43, %f14;
	add.f64 	%fd44, %fd42, %fd43;
	setp.lt.f32 	%p17, %f14, 0f41F00000;
	selp.u64 	%rd54, 1, 0, %p17;
	add.s64 	%rd55, %rd53, %rd54;
	ld.global.f32 	%f15, [%rd27+24];
	cvt.f64.f32 	%fd45, %f15;
	add.f64 	%fd46, %fd44, %fd45;
	setp.lt.f32 	%p18, %f15, 0f41F00000;
	selp.u64 	%rd56, 1, 0, %p18;
	add.s64 	%rd57, %rd55, %rd56;
	ld.global.f32 	%f16, [%rd27+28];
	cvt.f64.f32 	%fd47, %f16;
	add.f64 	%fd83, %fd46, %fd47;
	setp.lt.f32 	%p19, %f16, 0f41F00000;
	selp.u64 	%rd58, 1, 0, %p19;
	add.s64 	%rd103, %rd57, %rd58;
	add.s32 	%r33, %r33, 16;
	add.s32 	%r32, %r32, 16;
	setp.ne.s32 	%p20, %r33, 0;
	@%p20 bra 	$L__BB0_4;
$L__BB0_5:
	setp.eq.s32 	%p21, %r4, 0;
	@%p21 bra 	$L__BB0_14;
	and.b32  	%r12, %r2, 7;
	setp.lt.u32 	%p22, %r4, 8;
	@%p22 bra 	$L__BB0_8;
	add.s32 	%r30, %r35, %r3;
	mul.wide.s32 	%rd60, %r30, 4;
	add.s64 	%rd61, %rd1, %rd60;
	ld.global.f32 	%f17, [%rd61];
	cvt.f64.f32 	%fd49, %f17;
	add.f64 	%fd50, %fd83, %fd49;
	setp.lt.f32 	%p23, %f17, 0f41F00000;
	selp.u64 	%rd62, 1, 0, %p23;
	add.s64 	%rd63, %rd103, %rd62;
	ld.global.f32 	%f18, [%rd61+4];
	cvt.f64.f32 	%fd51, %f18;
	add.f64 	%fd52, %fd50, %fd51;
	setp.lt.f32 	%p24, %f18, 0f41F00000;
	selp.u64 	%rd64, 1, 0, %p24;
	add.s64 	%rd65, %rd63, %rd64;
	ld.global.f32 	%f19, [%rd61+8];
	cvt.f64.f32 	%fd53, %f19;
	add.f64 	%fd54, %fd52, %fd53;
	setp.lt.f32 	%p25, %f19, 0f41F00000;
	selp.u64 	%rd66, 1, 0, %p25;
	add.s64 	%rd67, %rd65, %rd66;
	ld.global.f32 	%f20, [%rd61+12];
	cvt.f64.f32 	%fd55, %f20;
	add.f64 	%fd56, %fd54, %fd55;
	setp.lt.f32 	%p26, %f20, 0f41F00000;
	selp.u64 	%rd68, 1, 0, %p26;
	add.s64 	%rd69, %rd67, %rd68;
	ld.global.f32 	%f21, [%rd61+16];
	cvt.f64.f32 	%fd57, %f21;
	add.f64 	%fd58, %fd56, %fd57;
	setp.lt.f32 	%p27, %f21, 0f41F00000;
	selp.u64 	%rd70, 1, 0, %p27;
	add.s64 	%rd71, %rd69, %rd70;
	ld.global.f32 	%f22, [%rd61+20];
	cvt.f64.f32 	%fd59, %f22;
	add.f64 	%fd60, %fd58, %fd59;
	setp.lt.f32 	%p28, %f22, 0f41F00000;
	selp.u64 	%rd72, 1, 0, %p28;
	add.s64 	%rd73, %rd71, %rd72;
	ld.global.f32 	%f23, [%rd61+24];
	cvt.f64.f32 	%fd61, %f23;
	add.f64 	%fd62, %fd60, %fd61;
	setp.lt.f32 	%p29, %f23, 0f41F00000;
	selp.u64 	%rd74, 1, 0, %p29;
	add.s64 	%rd75, %rd73, %rd74;
	ld.global.f32 	%f24, [%rd61+28];
	cvt.f64.f32 	%fd63, %f24;
	add.f64 	%fd83, %fd62, %fd63;
	setp.lt.f32 	%p30, %f24, 0f41F00000;
	selp.u64 	%rd76, 1, 0, %p30;
	add.s64 	%rd103, %rd75, %rd76;
	add.s32 	%r35, %r35, 8;
$L__BB0_8:
	setp.eq.s32 	%p31, %r12, 0;
	@%p31 bra 	$L__BB0_14;
	and.b32  	%r15, %r2, 3;
	setp.lt.u32 	%p32, %r12, 4;
	@%p32 bra 	$L__BB0_11;
	add.s32 	%r31, %r35, %r3;
	mul.wide.s32 	%rd78, %r31, 4;
	add.s64 	%rd79, %rd1, %rd78;
	ld.global.f32 	%f25, [%rd79];
	cvt.f64.f32 	%fd65, %f25;
	add.f64 	%fd66, %fd83, %fd65;
	setp.lt.f32 	%p33, %f25, 0f41F00000;
	selp.u64 	%rd80, 1, 0, %p33;
	add.s64 	%rd81, %rd103, %rd80;
	ld.global.f32 	%f26, [%rd79+4];
	cvt.f64.f32 	%fd67, %f26;
	add.f64 	%fd68, %fd66, %fd67;
	setp.lt.f32 	%p34, %f26, 0f41F00000;
	selp.u64 	%rd82, 1, 0, %p34;
	add.s64 	%rd83, %rd81, %rd82;
	ld.global.f32 	%f27, [%rd79+8];
	cvt.f64.f32 	%fd69, %f27;
	add.f64 	%fd70, %fd68, %fd69;
	setp.lt.f32 	%p35, %f27, 0f41F00000;
	selp.u64 	%rd84, 1, 0, %p35;
	add.s64 	%rd85, %rd83, %rd84;
	ld.global.f32 	%f28, [%rd79+12];
	cvt.f64.f32 	%fd71, %f28;
	add.f64 	%fd83, %fd70, %fd71;
	setp.lt.f32 	%p36, %f28, 0f41F00000;
	selp.u64 	%rd86, 1, 0, %p36;
	add.s64 	%rd103, %rd85, %rd86;
	add.s32 	%r35, %r35, 4;
$L__BB0_11:
	setp.eq.s32 	%p37, %r15, 0;
	@%p37 bra 	$L__BB0_14;
	add.s32 	%r38, %r35, %r3;
	neg.s32 	%r37, %r15;
$L__BB0_13:
	.pragma "nounroll";
	mul.wide.s32 	%rd87, %r38, 4;
	add.s64 	%rd88, %rd1, %rd87;
	ld.global.f32 	%f29, [%rd88];
	cvt.f64.f32 	%fd72, %f29;
	add.f64 	%fd83, %fd83, %fd72;
	setp.lt.f32 	%p38, %f29, 0f41F00000;
	selp.u64 	%rd89, 1, 0, %p38;
	add.s64 	%rd103, %rd103, %rd89;
	add.s32 	%r38, %r38, 1;
	add.s32 	%r37, %r37, 1;
	setp.ne.s32 	%p39, %r37, 0;
	@%p39 bra 	$L__BB0_13;
$L__BB0_14:
	cvt.rn.f64.u32 	%fd73, %r2;
	div.rn.f64 	%fd74, %fd83, %fd73;
	cvta.to.global.u64 	%rd90, %rd17;
	mul.wide.s32 	%rd91, %r1, 8;
	add.s64 	%rd92, %rd90, %rd91;
	st.global.f64 	[%rd92], %fd74;
	cvta.to.global.u64 	%rd93, %rd18;
	add.s64 	%rd94, %rd93, %rd91;
	st.global.u64 	[%rd94], %rd103;
$L__BB0_15:
	ret;

}
	// .globl	_Z15calculateTrendsPfPiPdii
.visible .entry _Z15calculateTrendsPfPiPdii(
	.param .u64 .ptr .align 1 _Z15calculateTrendsPfPiPdii_param_0,
	.param .u64 .ptr .align 1 _Z15calculateTrendsPfPiPdii_param_1,
	.param .u64 .ptr .align 1 _Z15calculateTrendsPfPiPdii_param_2,
	.param .u32 _Z15calculateTrendsPfPiPdii_param_3,
	.param .u32 _Z15calculateTrendsPfPiPdii_param_4
)
{
	.reg .pred 	%p<18>;
	.reg .b32 	%r<83>;
	.reg .b32 	%f<59>;
	.reg .b64 	%rd<31>;
	.reg .b64 	%fd<164>;

	ld.param.u64 	%rd5, [_Z15calculateTrendsPfPiPdii_param_0];
	ld.param.u64 	%rd4, [_Z15calculateTrendsPfPiPdii_param_1];
	ld.param.u64 	%rd6, [_Z15calculateTrendsPfPiPdii_param_2];
	ld.param.u32 	%r53, [_Z15calculateTrendsPfPiPdii_param_3];
	ld.param.u32 	%r52, [_Z15calculateTrendsPfPiPdii_param_4];
	cvta.to.global.u64 	%rd1, %rd5;
	cvta.to.global.u64 	%rd2, %rd6;
	mov.u32 	%r54, %ctaid.x;
	mov.u32 	%r55, %ntid.x;
	mov.u32 	%r56, %tid.x;
	mad.lo.s32 	%r1, %r54, %r55, %r56;
	setp.ge.s32 	%p1, %r1, %r53;
	@%p1 bra 	$L__BB1_26;
	cvta.to.global.u64 	%rd7, %rd4;
	mul.wide.s32 	%rd8, %r1, 4;
	add.s64 	%rd9, %rd7, %rd8;
	ld.global.u32 	%r2, [%rd9];
	setp.lt.s32 	%p2, %r2, 101;
	@%p2 bra 	$L__BB1_26;
	shr.u32 	%r3, %r2, 1;
	mul.lo.s32 	%r4, %r52, %r1;
	and.b32  	%r5, %r3, 15;
	and.b32  	%r67, %r3, 1073741808;
	neg.s32 	%r73, %r67;
	add.s64 	%rd3, %rd1, 32;
	add.s32 	%r71, %r4, -16;
	mov.f64 	%fd153, 0d0000000000000000;
	mov.b32 	%r74, 0;
	mov.u32 	%r72, %r4;
$L__BB1_3:
	.pragma "nounroll";
	mul.wide.s32 	%rd13, %r72, 4;
	add.s64 	%rd14, %rd3, %rd13;
	ld.global.f32 	%f1, [%rd14+-32];
	cvt.f64.f32 	%fd26, %f1;
	add.f64 	%fd27, %fd153, %fd26;
	ld.global.f32 	%f2, [%rd14+-28];
	cvt.f64.f32 	%fd28, %f2;
	add.f64 	%fd29, %fd27, %fd28;
	ld.global.f32 	%f3, [%rd14+-24];
	cvt.f64.f32 	%fd30, %f3;
	add.f64 	%fd31, %fd29, %fd30;
	ld.global.f32 	%f4, [%rd14+-20];
	cvt.f64.f32 	%fd32, %f4;
	add.f64 	%fd33, %fd31, %fd32;
	ld.global.f32 	%f5, [%rd14+-16];
	cvt.f64.f32 	%fd34, %f5;
	add.f64 	%fd35, %fd33, %fd34;
	ld.global.f32 	%f6, [%rd14+-12];
	cvt.f64.f32 	%fd36, %f6;
	add.f64 	%fd37, %fd35, %fd36;
	ld.global.f32 	%f7, [%rd14+-8];
	cvt.f64.f32 	%fd38, %f7;
	add.f64 	%fd39, %fd37, %fd38;
	ld.global.f32 	%f8, [%rd14+-4];
	cvt.f64.f32 	%fd40, %f8;
	add.f64 	%fd41, %fd39, %fd40;
	ld.global.f32 	%f9, [%rd14];
	cvt.f64.f32 	%fd42, %f9;
	add.f64 	%fd43, %fd41, %fd42;
	ld.global.f32 	%f10, [%rd14+4];
	cvt.f64.f32 	%fd44, %f10;
	add.f64 	%fd45, %fd43, %fd44;
	ld.global.f32 	%f11, [%rd14+8];
	cvt.f64.f32 	%fd46, %f11;
	add.f64 	%fd47, %fd45, %fd46;
	ld.global.f32 	%f12, [%rd14+12];
	cvt.f64.f32 	%fd48, %f12;
	add.f64 	%fd49, %fd47, %fd48;
	ld.global.f32 	%f13, [%rd14+16];
	cvt.f64.f32 	%fd50, %f13;
	add.f64 	%fd51, %fd49, %fd50;
	ld.global.f32 	%f14, [%rd14+20];
	cvt.f64.f32 	%fd52, %f14;
	add.f64 	%fd53, %fd51, %fd52;
	ld.global.f32 	%f15, [%rd14+24];
	cvt.f64.f32 	%fd54, %f15;
	add.f64 	%fd55, %fd53, %fd54;
	ld.global.f32 	%f16, [%rd14+28];
	cvt.f64.f32 	%fd56, %f16;
	add.f64 	%fd153, %fd55, %fd56;
	add.s32 	%r74, %r74, 16;
	add.s32 	%r73, %r73, 16;
	add.s32 	%r72, %r72, 16;
	add.s32 	%r71, %r71, 16;
	setp.eq.s32 	%p3, %r73, 0;
	@%p3 bra 	$L__BB1_4;
	bra.uni 	$L__BB1_3;
$L__BB1_4:
	setp.eq.s32 	%p4, %r5, 0;
	@%p4 bra 	$L__BB1_13;
	and.b32  	%r8, %r3, 7;
	setp.lt.u32 	%p5, %r5, 8;
	@%p5 bra 	$L__BB1_7;
	mul.wide.s32 	%rd15, %r71, 4;
	add.s64 	%rd16, %rd1, %rd15;
	ld.global.f32 	%f17, [%rd16+64];
	cvt.f64.f32 	%fd58, %f17;
	add.f64 	%fd59, %fd153, %fd58;
	ld.global.f32 	%f18, [%rd16+68];
	cvt.f64.f32 	%fd60, %f18;
	add.f64 	%fd61, %fd59, %fd60;
	ld.global.f32 	%f19, [%rd16+72];
	cvt.f64.f32 	%fd62, %f19;
	add.f64 	%fd63, %fd61, %fd62;
	ld.global.f32 	%f20, [%rd16+76];
	cvt.f64.f32 	%fd64, %f20;
	add.f64 	%fd65, %fd63, %fd64;
	ld.global.f32 	%f21, [%rd16+80];
	cvt.f64.f32 	%fd66, %f21;
	add.f64 	%fd67, %fd65, %fd66;
	ld.global.f32 	%f22, [%rd16+84];
	cvt.f64.f32 	%fd68, %f22;
	add.f64 	%fd69, %fd67, %fd68;
	ld.global.f32 	%f23, [%rd16+88];
	cvt.f64.f32 	%fd70, %f23;
	add.f64 	%fd71, %fd69, %fd70;
	ld.global.f32 	%f24, [%rd16+92];
	cvt.f64.f32 	%fd72, %f24;
	add.f64 	%fd153, %fd71, %fd72;
	add.s32 	%r67, %r74, 8;
$L__BB1_7:
	setp.eq.s32 	%p6, %r8, 0;
	@%p6 bra 	$L__BB1_13;
	and.b32  	%r12, %r3, 3;
	setp.lt.u32 	%p7, %r8, 4;
	@%p7 bra 	$L__BB1_10;
	add.s32 	%r59, %r67, %r4;
	mul.wide.s32 	%rd17, %r59, 4;
	add.s64 	%rd18, %rd1, %rd17;
	ld.global.f32 	%f25, [%rd18];
	cvt.f64.f32 	%fd74, %f25;
	add.f64 	%fd75, %fd153, %fd74;
	ld.global.f32 	%f26, [%rd18+4];
	cvt.f64.f32 	%fd76, %f26;
	add.f64 	%fd77, %fd75, %fd76;
	ld.global.f32 	%f27, [%rd18+8];
	cvt.f64.f32 	%fd78, %f27;
	add.f64 	%fd79, %fd77, %fd78;
	ld.global.f32 	%f28, [%rd18+12];
	cvt.f64.f32 	%fd80, %f28;
	add.f64 	%fd153, %fd79, %fd80;
	add.s32 	%r67, %r67, 4;
$L__BB1_10:
	setp.eq.s32 	%p8, %r12, 0;
	@%p8 bra 	$L__BB1_13;
	add.s32 	%r70, %r67, %r4;
	neg.s32 	%r69, %r12;
$L__BB1_12:
	.pragma "nounroll";
	mul.wide.s32 	%rd19, %r70, 4;
	add.s64 	%rd20, %rd1, %rd19;
	ld.global.f32 	%f29, [%rd20];
	cvt.f64.f32 	%fd81, %f29;
	add.f64 	%fd153, %fd153, %fd81;
	add.s32 	%r70, %r70, 1;
	add.s32 	%r69, %r69, 1;
	setp.ne.s32 	%p9, %r69, 0;
	@%p9 bra 	$L__BB1_12;
$L__BB1_13:
	add.s32 	%r60, %r3, 1;
	max.u32 	%r61, %r2, %r60;
	sub.s32 	%r21, %r61, %r3;
	and.b32  	%r22, %r21, 15;
	sub.s32 	%r62, %r3, %r61;
	setp.gt.u32 	%p10, %r62, -16;
	mov.f64 	%fd163, 0d0000000000000000;
	mov.u32 	%r78, %r3;
	@%p10 bra 	$L__BB1_16;
	and.b32  	%r63, %r21, -16;
	neg.s32 	%r76, %r63;
	add.s32 	%r75, %r3, %r4;
	mov.f64 	%fd163, 0d0000000000000000;
	mov.u32 	%r78, %r3;
$L__BB1_15:
	.pragma "nounroll";
	mul.wide.s32 	%rd21, %r75, 4;
	add.s64 	%rd22, %rd3, %rd21;
	ld.global.f32 	%f30, [%rd22+-32];
	cvt.f64.f32 	%fd85, %f30;
	add.f64 	%fd86, %fd163, %fd85;
	ld.global.f32 	%f31, [%rd22+-28];
	cvt.f64.f32 	%fd87, %f31;
	add.f64 	%fd88, %fd86, %fd87;
	ld.global.f32 	%f32, [%rd22+-24];
	cvt.f64.f32 	%fd89, %f32;
	add.f64 	%fd90, %fd88, %fd89;
	ld.global.f32 	%f33, [%rd22+-20];
	cvt.f64.f32 	%fd91, %f33;
	add.f64 	%fd92, %fd90, %fd91;
	ld.global.f32 	%f34, [%rd22+-16];
	cvt.f64.f32 	%fd93, %f34;
	add.f64 	%fd94, %fd92, %fd93;
	ld.global.f32 	%f35, [%rd22+-12];
	cvt.f64.f32 	%fd95, %f35;
	add.f64 	%fd96, %fd94, %fd95;
	ld.global.f32 	%f36, [%rd22+-8];
	cvt.f64.f32 	%fd97, %f36;
	add.f64 	%fd98, %fd96, %fd97;
	ld.global.f32 	%f37, [%rd22+-4];
	cvt.f64.f32 	%fd99, %f37;
	add.f64 	%fd100, %fd98, %fd99;
	ld.global.f32 	%f38, [%rd22];
	cvt.f64.f32 	%fd101, %f38;
	add.f64 	%fd102, %fd100, %fd101;
	ld.global.f32 	%f39, [%rd22+4];
	cvt.f64.f32 	%fd103, %f39;
	add.f64 	%fd104, %fd102, %fd103;
	ld.global.f32 	%f40, [%rd22+8];
	cvt.f64.f32 	%fd105, %f40;
	add.f64 	%fd106, %fd104, %fd105;
	ld.global.f32 	%f41, [%rd22+12];
	cvt.f64.f32 	%fd107, %f41;
	add.f64 	%fd108, %fd106, %fd107;
	ld.global.f32 	%f42, [%rd22+16];
	cvt.f64.f32 	%fd109, %f42;
	add.f64 	%fd110, %fd108, %fd109;
	ld.global.f32 	%f43, [%rd22+20];
	cvt.f64.f32 	%fd111, %f43;
	add.f64 	%fd112, %fd110, %fd111;
	ld.global.f32 	%f44, [%rd22+24];
	cvt.f64.f32 	%fd113, %f44;
	add.f64 	%fd114, %fd112, %fd113;
	ld.global.f32 	%f45, [%rd22+28];
	cvt.f64.f32 	%fd115, %f45;
	add.f64 	%fd163, %fd114, %fd115;
	add.s32 	%r78, %r78, 16;
	add.s32 	%r76, %r76, 16;
	add.s32 	%r75, %r75, 16;
	setp.ne.s32 	%p11, %r76, 0;
	@%p11 bra 	$L__BB1_15;
$L__BB1_16:
	setp.eq.s32 	%p12, %r22, 0;
	@%p12 bra 	$L__BB1_25;
	and.b32  	%r40, %r21, 7;
	setp.lt.u32 	%p13, %r22, 8;
	@%p13 bra 	$L__BB1_19;
	add.s32 	%r64, %r78, %r4;
	mul.wide.s32 	%rd23, %r64, 4;
	add.s64 	%rd24, %rd1, %rd23;
	ld.global.f32 	%f46, [%rd24];
	cvt.f64.f32 	%fd117, %f46;
	add.f64 	%fd118, %fd163, %fd117;
	ld.global.f32 	%f47, [%rd24+4];
	cvt.f64.f32 	%fd119, %f47;
	add.f64 	%fd120, %fd118, %fd119;
	ld.global.f32 	%f48, [%rd24+8];
	cvt.f64.f32 	%fd121, %f48;
	add.f64 	%fd122, %fd120, %fd121;
	ld.global.f32 	%f49, [%rd24+12];
	cvt.f64.f32 	%fd123, %f49;
	add.f64 	%fd124, %fd122, %fd123;
	ld.global.f32 	%f50, [%rd24+16];
	cvt.f64.f32 	%fd125, %f50;
	add.f64 	%fd126, %fd124, %fd125;
	ld.global.f32 	%f51, [%rd24+20];
	cvt.f64.f32 	%fd127, %f51;
	add.f64 	%fd128, %fd126, %fd127;
	ld.global.f32 	%f52, [%rd24+24];
	cvt.f64.f32 	%fd129, %f52;
	add.f64 	%fd130, %fd128, %fd129;
	ld.global.f32 	%f53, [%rd24+28];
	cvt.f64.f32 	%fd131, %f53;
	add.f64 	%fd163, %fd130, %fd131;
	add.s32 	%r78, %r78, 8;
$L__BB1_19:
	setp.eq.s32 	%p14, %r40, 0;
	@%p14 bra 	$L__BB1_25;
	and.b32  	%r43, %r21, 3;
	setp.lt.u32 	%p15, %r40, 4;
	@%p15 bra 	$L__BB1_22;
	add.s32 	%r65, %r78, %r4;
	mul.wide.s32 	%rd25, %r65, 4;
	add.s64 	%rd26, %rd1, %rd25;
	ld.global.f32 	%f54, [%rd26];
	cvt.f64.f32 	%fd133, %f54;
	add.f64 	%fd134, %fd163, %fd133;
	ld.global.f32 	%f55, [%rd26+4];
	cvt.f64.f32 	%fd135, %f55;
	add.f64 	%fd136, %fd134, %fd135;
	ld.global.f32 	%f56, [%rd26+8];
	cvt.f64.f32 	%fd137, %f56;
	add.f64 	%fd138, %fd136, %fd137;
	ld.global.f32 	%f57, [%rd26+12];
	cvt.f64.f32 	%fd139, %f57;
	add.f64 	%fd163, %fd138, %fd139;
	add.s32 	%r78, %r78, 4;
$L__BB1_22:
	setp.eq.s32 	%p16, %r43, 0;
	@%p16 bra 	$L__BB1_25;
	add.s32 	%r82, %r78, %r4;
	neg.s32 	%r81, %r43;
$L__BB1_24:
	.pragma "nounroll";
	mul.wide.s32 	%rd27, %r82, 4;
	add.s64 	%rd28, %rd1, %rd27;
	ld.global.f32 	%f58, [%rd28];
	cvt.f64.f32 	%fd140, %f58;
	add.f64 	%fd163, %fd163, %fd140;
	add.s32 	%r82, %r82, 1;
	add.s32 	%r81, %r81, 1;
	setp.ne.s32 	%p17, %r81, 0;
	@%p17 bra 	$L__BB1_24;
$L__BB1_25:
	cvt.rn.f64.u32 	%fd141, %r3;
	div.rn.f64 	%fd142, %fd153, %fd141;
	sub.s32 	%r66, %r2, %r3;
	cvt.rn.f64.s32 	%fd143, %r66;
	div.rn.f64 	%fd144, %fd163, %fd143;
	sub.f64 	%fd145, %fd144, %fd142;
	div.rn.f64 	%fd146, %fd145, %fd141;
	mul.f64 	%fd147, %fd146, 0d4059000000000000;
	mul.wide.s32 	%rd29, %r1, 8;
	add.s64 	%rd30, %rd2, %rd29;
	st.global.f64 	[%rd30], %fd147;
	bra.uni 	$L__BB1_27;
$L__BB1_26:
	mul.wide.s32 	%rd10, %r1, 8;
	add.s64 	%rd11, %rd2, %rd10;
	mov.b64 	%rd12, 0;
	st.global.u64 	[%rd11], %rd12;
$L__BB1_27:
	ret;

}
	// .globl	_Z19calculateVolatilityPfPiPdii
.visible .entry _Z19calculateVolatilityPfPiPdii(
	.param .u64 .ptr .align 1 _Z19calculateVolatilityPfPiPdii_param_0,
	.param .u64 .ptr .align 1 _Z19calculateVolatilityPfPiPdii_param_1,
	.param .u64 .ptr .align 1 _Z19calculateVolatilityPfPiPdii_param_2,
	.param .u32 _Z19calculateVolatilityPfPiPdii_param_3,
	.param .u32 _Z19calculateVolatilityPfPiPdii_param_4
)
{
	.reg .pred 	%p<11>;
	.reg .b32 	%r<39>;
	.reg .b32 	%f<50>;
	.reg .b64 	%rd<33>;
	.reg .b64 	%fd<54>;

	ld.param.u64 	%rd5, [_Z19calculateVolatilityPfPiPdii_param_0];
	ld.param.u64 	%rd4, [_Z19calculateVolatilityPfPiPdii_param_1];
	ld.param.u64 	%rd6, [_Z19calculateVolatilityPfPiPdii_param_2];
	ld.param.u32 	%r22, [_Z19calculateVolatilityPfPiPdii_param_3];
	ld.param.u32 	%r21, [_Z19calculateVolatilityPfPiPdii_param_4];
	cvta.to.global.u64 	%rd1, %rd5;
	cvta.to.global.u64 	%rd2, %rd6;
	mov.u32 	%r23, %ctaid.x;
	mov.u32 	%r24, %ntid.x;
	mov.u32 	%r25, %tid.x;
	mad.lo.s32 	%r1, %r23, %r24, %r25;
	setp.ge.s32 	%p1, %r1, %r22;
	@%p1 bra 	$L__BB2_15;
	cvta.to.global.u64 	%rd7, %rd4;
	mul.wide.s32 	%rd8, %r1, 4;
	add.s64 	%rd9, %rd7, %rd8;
	ld.global.u32 	%r2, [%rd9];
	setp.lt.s32 	%p2, %r2, 2;
	@%p2 bra 	$L__BB2_15;
	mul.lo.s32 	%r3, %r21, %r1;
	add.s32 	%r4, %r2, -1;
	and.b32  	%r5, %r4, 7;
	setp.lt.u32 	%p3, %r2, 9;
	mov.f64 	%fd53, 0d0000000000000000;
	mov.b32 	%r37, 1;
	@%p3 bra 	$L__BB2_6;
	and.b32  	%r28, %r4, -8;
	neg.s32 	%r35, %r28;
	add.s64 	%rd3, %rd1, 12;
	add.s32 	%r33, %r3, 1;
	mov.f64 	%fd53, 0d0000000000000000;
	mov.b32 	%r34, 0;
$L__BB2_4:
	.pragma "nounroll";
	mul.wide.s32 	%rd13, %r33, 4;
	add.s64 	%rd14, %rd3, %rd13;
	ld.global.f32 	%f1, [%rd14+-12];
	ld.global.f32 	%f2, [%rd14+-16];
	sub.f32 	%f3, %f1, %f2;
	abs.f32 	%f4, %f3;
	cvt.f64.f32 	%fd16, %f4;
	add.f64 	%fd17, %fd53, %fd16;
	ld.global.f32 	%f5, [%rd14+-8];
	sub.f32 	%f6, %f5, %f1;
	abs.f32 	%f7, %f6;
	cvt.f64.f32 	%fd18, %f7;
	add.f64 	%fd19, %fd17, %fd18;
	ld.global.f32 	%f8, [%rd14+-4];
	sub.f32 	%f9, %f8, %f5;
	abs.f32 	%f10, %f9;
	cvt.f64.f32 	%fd20, %f10;
	add.f64 	%fd21, %fd19, %fd20;
	ld.global.f32 	%f11, [%rd14];
	sub.f32 	%f12, %f11, %f8;
	abs.f32 	%f13, %f12;
	cvt.f64.f32 	%fd22, %f13;
	add.f64 	%fd23, %fd21, %fd22;
	ld.global.f32 	%f14, [%rd14+4];
	sub.f32 	%f15, %f14, %f11;
	abs.f32 	%f16, %f15;
	cvt.f64.f32 	%fd24, %f16;
	add.f64 	%fd25, %fd23, %fd24;
	ld.global.f32 	%f17, [%rd14+8];
	sub.f32 	%f18, %f17, %f14;
	abs.f32 	%f19, %f18;
	cvt.f64.f32 	%fd26, %f19;
	add.f64 	%fd27, %fd25, %fd26;
	ld.global.f32 	%f20, [%rd14+12];
	sub.f32 	%f21, %f20, %f17;
	abs.f32 	%f22, %f21;
	cvt.f64.f32 	%fd28, %f22;
	add.f64 	%fd29, %fd27, %fd28;
	ld.global.f32 	%f23, [%rd14+16];
	sub.f32 	%f24, %f23, %f20;
	abs.f32 	%f25, %f24;
	cvt.f64.f32 	%fd30, %f25;
	add.f64 	%fd53, %fd29, %fd30;
	add.s32 	%r35, %r35, 8;
	add.s32 	%r34, %r34, 8;
	add.s32 	%r33, %r33, 8;
	setp.ne.s32 	%p4, %r35, 0;
	@%p4 bra 	$L__BB2_4;
	add.s32 	%r37, %r34, 1;
$L__BB2_6:
	setp.eq.s32 	%p5, %r5, 0;
	@%p5 bra 	$L__BB2_14;
	and.b32  	%r16, %r4, 3;
	setp.lt.u32 	%p6, %r5, 4;
	@%p6 bra 	$L__BB2_9;
	add.s32 	%r29, %r37, %r3;
	mul.wide.s32 	%rd15, %r29, 4;
	add.s64 	%rd16, %rd1, %rd15;
	ld.global.f32 	%f26, [%rd16];
	ld.global.f32 	%f27, [%rd16+-4];
	sub.f32 	%f28, %f26, %f27;
	abs.f32 	%f29, %f28;
	cvt.f64.f32 	%fd32, %f29;
	add.f64 	%fd33, %fd53, %fd32;
	cvt.s64.s32 	%rd17, %r3;
	cvt.s64.s32 	%rd18, %r37;
	add.s64 	%rd19, %rd18, %rd17;
	shl.b64 	%rd20, %rd19, 2;
	add.s64 	%rd21, %rd1, %rd20;
	ld.global.f32 	%f30, [%rd21+4];
	sub.f32 	%f31, %f30, %f26;
	abs.f32 	%f32, %f31;
	cvt.f64.f32 	%fd34, %f32;
	add.f64 	%fd35, %fd33, %fd34;
	ld.global.f32 	%f33, [%rd21+8];
	sub.f32 	%f34, %f33, %f30;
	abs.f32 	%f35, %f34;
	cvt.f64.f32 	%fd36, %f35;
	add.f64 	%fd37, %fd35, %fd36;
	ld.global.f32 	%f36, [%rd21+12];
	sub.f32 	%f37, %f36, %f33;
	abs.f32 	%f38, %f37;
	cvt.f64.f32 	%fd38, %f38;
	add.f64 	%fd53, %fd37, %fd38;
	add.s32 	%r37, %r37, 4;
$L__BB2_9:
	setp.eq.s32 	%p7, %r16, 0;
	@%p7 bra 	$L__BB2_14;
	setp.eq.s32 	%p8, %r16, 1;
	@%p8 bra 	$L__BB2_12;
	add.s32 	%r30, %r37, %r3;
	mul.wide.s32 	%rd22, %r30, 4;
	add.s64 	%rd23, %rd1, %rd22;
	ld.global.f32 	%f39, [%rd23];
	ld.global.f32 	%f40, [%rd23+-4];
	sub.f32 	%f41, %f39, %f40;
	abs.f32 	%f42, %f41;
	cvt.f64.f32 	%fd40, %f42;
	add.f64 	%fd41, %fd53, %fd40;
	cvt.s64.s32 	%rd24, %r3;
	cvt.s64.s32 	%rd25, %r37;
	add.s64 	%rd26, %rd25, %rd24;
	shl.b64 	%rd27, %rd26, 2;
	add.s64 	%rd28, %rd1, %rd27;
	ld.global.f32 	%f43, [%rd28+4];
	sub.f32 	%f44, %f43, %f39;
	abs.f32 	%f45, %f44;
	cvt.f64.f32 	%fd42, %f45;
	add.f64 	%fd53, %fd41, %fd42;
	add.s32 	%r37, %r37, 2;
$L__BB2_12:
	and.b32  	%r31, %r4, 1;
	setp.eq.b32 	%p9, %r31, 1;
	not.pred 	%p10, %p9;
	@%p10 bra 	$L__BB2_14;
	add.s32 	%r32, %r37, %r3;
	mul.wide.s32 	%rd29, %r32, 4;
	add.s64 	%rd30, %rd1, %rd29;
	ld.global.f32 	%f46, [%rd30];
	ld.global.f32 	%f47, [%rd30+-4];
	sub.f32 	%f48, %f46, %f47;
	abs.f32 	%f49, %f48;
	cvt.f64.f32 	%fd43, %f49;
	add.f64 	%fd53, %fd53, %fd43;
$L__BB2_14:
	cvt.rn.f64.u32 	%fd44, %r4;
	div.rn.f64 	%fd45, %fd53, %fd44;
	mul.wide.s32 	%rd31, %r1, 8;
	add.s64 	%rd32, %rd2, %rd31;
	st.global.f64 	[%rd32], %fd45;
	bra.uni 	$L__BB2_16;
$L__BB2_15:
	mul.wide.s32 	%rd10, %r1, 8;
	add.s64 	%rd11, %rd2, %rd10;
	mov.b64 	%rd12, 0;
	st.global.u64 	[%rd11], %rd12;
$L__BB2_16:
	ret;

}
	// .globl	_Z12calculateDRIPdPlPiS_S_S_i
.visible .entry _Z12calculateDRIPdPlPiS_S_S_i(
	.param .u64 .ptr .align 1 _Z12calculateDRIPdPlPiS_S_S_i_param_0,
	.param .u64 .ptr .align 1 _Z12calculateDRIPdPlPiS_S_S_i_param_1,
	.param .u64 .ptr .align 1 _Z12calculateDRIPdPlPiS_S_S_i_param_2,
	.param .u64 .ptr .align 1 _Z12calculateDRIPdPlPiS_S_S_i_param_3,
	.param .u64 .ptr .align 1 _Z12calculateDRIPdPlPiS_S_S_i_param_4,
	.param .u64 .ptr .align 1 _Z12calculateDRIPdPlPiS_S_S_i_param_5,
	.param .u32 _Z12calculateDRIPdPlPiS_S_S_i_param_6
)
{
	.reg .pred 	%p<7>;
	.reg .b32 	%r<7>;
	.reg .b64 	%rd<23>;
	.reg .b64 	%fd<20>;

	ld.param.u64 	%rd2, [_Z12calculateDRIPdPlPiS_S_S_i_param_0];
	ld.param.u64 	%rd3, [_Z12calculateDRIPdPlPiS_S_S_i_param_1];
	ld.param.u64 	%rd4, [_Z12calculateDRIPdPlPiS_S_S_i_param_2];
	ld.param.u64 	%rd5, [_Z12calculateDRIPdPlPiS_S_S_i_param_3];
	ld.param.u64 	%rd6, [_Z12calculateDRIPdPlPiS_S_S_i_param_4];
	ld.param.u64 	%rd7, [_Z12calculateDRIPdPlPiS_S_S_i_param_5];
	ld.param.u32 	%r3, [_Z12calculateDRIPdPlPiS_S_S_i_param_6];
	mov.u32 	%r4, %ctaid.x;
	mov.u32 	%r5, %ntid.x;
	mov.u32 	%r6, %tid.x;
	mad.lo.s32 	%r1, %r4, %r5, %r6;
	setp.ge.s32 	%p1, %r1, %r3;
	@%p1 bra 	$L__BB3_4;
	cvta.to.global.u64 	%rd8, %rd4;
	mul.wide.s32 	%rd9, %r1, 4;
	add.s64 	%rd10, %rd8, %rd9;
	ld.global.u32 	%r2, [%rd10];
	setp.lt.s32 	%p2, %r2, 1;
	@%p2 bra 	$L__BB3_4;
	cvta.to.global.u64 	%rd11, %rd3;
	mul.wide.s32 	%rd12, %r1, 8;
	add.s64 	%rd13, %rd11, %rd12;
	ld.global.u64 	%rd14, [%rd13];
	cvt.rn.f64.s64 	%fd1, %rd14;
	cvt.rn.f64.u32 	%fd2, %r2;
	div.rn.f64 	%fd3, %fd1, %fd2;
	cvta.to.global.u64 	%rd15, %rd2;
	add.s64 	%rd16, %rd15, %rd12;
	ld.global.f64 	%fd4, [%rd16];
	div.rn.f64 	%fd5, %fd4, 0d4059000000000000;
	mov.f64 	%fd6, 0d3FF0000000000000;
	sub.f64 	%fd7, %fd6, %fd5;
	mul.f64 	%fd8, %fd7, 0d3FE3333333333333;
	cvta.to.global.u64 	%rd17, %rd5;
	add.s64 	%rd18, %rd17, %rd12;
	ld.global.f64 	%fd9, [%rd18];
	setp.lt.f64 	%p3, %fd9, 0d0000000000000000;
	mul.f64 	%fd10, %fd9, 0dBFE0000000000000;
	selp.f64 	%fd11, %fd10, 0d0000000000000000, %p3;
	setp.gt.f64 	%p4, %fd11, 0d3FF0000000000000;
	selp.f64 	%fd12, 0d3FF0000000000000, %fd11, %p4;
	cvta.to.global.u64 	%rd19, %rd6;
	add.s64 	%rd20, %rd19, %rd12;
	ld.global.f64 	%fd13, [%rd20];
	div.rn.f64 	%fd14, %fd13, 0d4059000000000000;
	setp.gt.f64 	%p5, %fd14, 0d3FF0000000000000;
	selp.f64 	%fd15, 0d3FF0000000000000, %fd14, %p5;
	mul.f64 	%fd16, %fd8, 0d3FD3333333333333;
	fma.rn.f64 	%fd17, %fd3, 0d3FD6666666666666, %fd16;
	fma.rn.f64 	%fd18, %fd12, 0d3FC999999999999A, %fd17;
	fma.rn.f64 	%fd19, %fd15, 0d3FC3333333333333, %fd18;
	cvta.to.global.u64 	%rd21, %rd7;
	add.s64 	%rd1, %rd21, %rd12;
	st.global.f64 	[%rd1], %fd19;
	setp.leu.f64 	%p6, %fd19, 0d3FF0000000000000;
	@%p6 bra 	$L__BB3_4;
	mov.b64 	%rd22, 4607182418800017408;
	st.global.u64 	[%rd1], %rd22;
$L__BB3_4:
	ret;

}
	// .globl	_ZN3cub18CUB_300001_SM_10006detail11EmptyKernelIvEEvv
.visible .entry _ZN3cub18CUB_300001_SM_10006detail11EmptyKernelIvEEvv()
{


	ret;

}


// ===== COMPILED SASS (sm_100) =====

	.target	sm_100

	.elftype	@"ET_EXEC"


//--------------------- .note.nv.tkinfo           --------------------------
	.section	.note.nv.tkinfo,"",@"SHT_NOTE"
	.sectionflags	@"SHF_NOTE_NV_TKINFO"
	.tkinfo
        /*0018*/ 	.word	0x00000002
        /*0030*/ 	.string	""
        /*0030*/ 	.string	"ptxas"
        /*0030*/ 	.string	"Cuda compilation tools, release 13.0, V13.0.88"
        /*0030*/ 	.string	"Build cuda_13.0.r13.0/compiler.36424714_0"
        /*0030*/ 	.string	"-arch sm_100 -m 64 "



//--------------------- .note.nv.cuinfo           --------------------------
	.section	.note.nv.cuinfo,"",@"SHT_NOTE"
	.sectionflags	@"SHF_NOTE_NV_CUINFO"
        /*0018*/ 	.short	0x0002
        /*001a*/ 	.short	0x0064
        /*001c*/ 	.short	0x0082
	.zero		2


//--------------------- .nv.info                  --------------------------
	.section	.nv.info,"",@"SHT_CUDA_INFO"
	.align	4


	//----- nvinfo : EIATTR_REGCOUNT
	.align		4
        /*0000*/ 	.byte	0x04, 0x2f
        /*0002*/ 	.short	(.L_46 - .L_45)
	.align		4
.L_45:
        /*0004*/ 	.word	index@(_Z19calculateBasicStatsPfPiPdPlii)
        /*0008*/ 	.word	0x00000020


	//----- nvinfo : EIATTR_FRAME_SIZE
	.align		4
.L_46:
        /*000c*/ 	.byte	0x04, 0x11
        /*000e*/ 	.short	(.L_48 - .L_47)
	.align		4
.L_47:
        /*0010*/ 	.word	index@($__internal_3_$__cuda_sm20_div_rn_f64_full)
        /*0014*/ 	.word	0x00000000


	//----- nvinfo : EIATTR_FRAME_SIZE
	.align		4
.L_48:
        /*0018*/ 	.byte	0x04, 0x11
        /*001a*/ 	.short	(.L_50 - .L_49)
	.align		4
.L_49:
        /*001c*/ 	.word	index@(_Z19calculateBasicStatsPfPiPdPlii)
        /*0020*/ 	.word	0x00000000


	//----- nvinfo : EIATTR_REGCOUNT
	.align		4
.L_50:
        /*0024*/ 	.byte	0x04, 0x2f
        /*0026*/ 	.short	(.L_52 - .L_51)
	.align		4
.L_51:
        /*0028*/ 	.word	index@(_Z15calculateTrendsPfPiPdii)
        /*002c*/ 	.word	0x00000020


	//----- nvinfo : EIATTR_FRAME_SIZE
	.align		4
.L_52:
        /*0030*/ 	.byte	0x04, 0x11
        /*0032*/ 	.short	(.L_54 - .L_53)
	.align		4
.L_53:
        /*0034*/ 	.word	index@($__internal_2_$__cuda_sm20_div_rn_f64_full)
        /*0038*/ 	.word	0x00000000


	//----- nvinfo : EIATTR_FRAME_SIZE
	.align		4
.L_54:
        /*003c*/ 	.byte	0x04, 0x11
        /*003e*/ 	.short	(.L_56 - .L_55)
	.align		4
.L_55:
        /*0040*/ 	.word	index@(_Z15calculateTrendsPfPiPdii)
        /*0044*/ 	.word	0x00000000


	//----- nvinfo : EIATTR_REGCOUNT
	.align		4
.L_56:
        /*0048*/ 	.byte	0x04, 0x2f
        /*004a*/ 	.short	(.L_58 - .L_57)
	.align		4
.L_57:
        /*004c*/ 	.word	index@(_Z19calculateVolatilityPfPiPdii)
        /*0050*/ 	.word	0x0000001d


	//----- nvinfo : EIATTR_FRAME_SIZE
	.align		4
.L_58:
        /*0054*/ 	.byte	0x04, 0x11
        /*0056*/ 	.short	(.L_60 - .L_59)
	.align		4
.L_59:
        /*0058*/ 	.word	index@($__internal_1_$__cuda_sm20_div_rn_f64_full)
        /*005c*/ 	.word	0x00000000


	//----- nvinfo : EIATTR_FRAME_SIZE
	.align		4
.L_60:
        /*0060*/ 	.byte	0x04, 0x11
        /*0062*/ 	.short	(.L_62 - .L_61)
	.align		4
.L_61:
        /*0064*/ 	.word	index@(_Z19calculateVolatilityPfPiPdii)
        /*0068*/ 	.word	0x00000000


	//----- nvinfo : EIATTR_REGCOUNT
	.align		4
.L_62:
        /*006c*/ 	.byte	0x04, 0x2f
        /*006e*/ 	.short	(.L_64 - .L_63)
	.align		4
.L_63:
        /*0070*/ 	.word	index@(_Z12calculateDRIPdPlPiS_S_S_i)
        /*0074*/ 	.word	0x0000001e


	//----- nvinfo : EIATTR_FRAME_SIZE
	.align		4
.L_64:
        /*0078*/ 	.byte	0x04, 0x11
        /*007a*/ 	.short	(.L_66 - .L_65)
	.align		4
.L_65:
        /*007c*/ 	.word	index@($__internal_0_$__cuda_sm20_div_rn_f64_full)
        /*0080*/ 	.word	0x00000000


	//----- nvinfo : EIATTR_FRAME_SIZE
	.align		4
.L_66:
        /*0084*/ 	.byte	0x04, 0x11
        /*0086*/ 	.short	(.L_68 - .L_67)
	.align		4
.L_67:
        /*0088*/ 	.word	index@(_Z12calculateDRIPdPlPiS_S_S_i)
        /*008c*/ 	.word	0x00000000


	//----- nvinfo : EIATTR_REGCOUNT
	.align		4
.L_68:
        /*0090*/ 	.byte	0x04, 0x2f
        /*0092*/ 	.short	(.L_70 - .L_69)
	.align		4
.L_69:
        /*0094*/ 	.word	index@(_ZN3cub18CUB_300001_SM_10006detail11EmptyKernelIvEEvv)
        /*0098*/ 	.word	0x00000004


	//----- nvinfo : EIATTR_FRAME_SIZE
	.align		4
.L_70:
        /*009c*/ 	.byte	0x04, 0x11
        /*009e*/ 	.short	(.L_72 - .L_71)
	.align		4
.L_71:
        /*00a0*/ 	.word	index@(_ZN3cub18CUB_300001_SM_10006detail11EmptyKernelIvEEvv)
        /*00a4*/ 	.word	0x00000000


	//----- nvinfo : EIATTR_MIN_STACK_SIZE
	.align		4
.L_72:
        /*00a8*/ 	.byte	0x04, 0x12
        /*00aa*/ 	.short	(.L_74 - .L_73)
	.align		4
.L_73:
        /*00ac*/ 	.word	index@(_ZN3cub18CUB_300001_SM_10006detail11EmptyKernelIvEEvv)
        /*00b0*/ 	.word	0x00000000


	//----- nvinfo : EIATTR_MIN_STACK_SIZE
	.align		4
.L_74:
        /*00b4*/ 	.byte	0x04, 0x12
        /*00b6*/ 	.short	(.L_76 - .L_75)
	.align		4
.L_75:
        /*00b8*/ 	.word	index@(_Z12calculateDRIPdPlPiS_S_S_i)
        /*00bc*/ 	.word	0x00000000


	//----- nvinfo : EIATTR_MIN_STACK_SIZE
	.align		4
.L_76:
        /*00c0*/ 	.byte	0x04, 0x12
        /*00c2*/ 	.short	(.L_78 - .L_77)
	.align		4
.L_77:
        /*00c4*/ 	.word	index@(_Z19calculateVolatilityPfPiPdii)
        /*00c8*/ 	.word	0x00000000


	//----- nvinfo : EIATTR_MIN_STACK_SIZE
	.align		4
.L_78:
        /*00cc*/ 	.byte	0x04, 0x12
        /*00ce*/ 	.short	(.L_80 - .L_79)
	.align		4
.L_79:
        /*00d0*/ 	.word	index@(_Z15calculateTrendsPfPiPdii)
        /*00d4*/ 	.word	0x00000000


	//----- nvinfo : EIATTR_MIN_STACK_SIZE
	.align		4
.L_80:
        /*00d8*/ 	.byte	0x04, 0x12
        /*00da*/ 	.short	(.L_82 - .L_81)
	.align		4
.L_81:
        /*00dc*/ 	.word	index@(_Z19calculateBasicStatsPfPiPdPlii)
        /*00e0*/ 	.word	0x00000000
.L_82:


//--------------------- .nv.compat                --------------------------
	.section	.nv.compat,"",@"SHT_CUDA_COMPAT_INFO"
	.align	4
        /*0000*/ 	.byte	0x02, 0x09, 0x00, 0x00, 0x02, 0x02, 0x01, 0x00, 0x02, 0x05, 0x05, 0x00, 0x03, 0x07, 0x01, 0x01
        /*0010*/ 	.byte	0x02, 0x03, 0x00, 0x00, 0x02, 0x06, 0x01, 0x00, 0x04, 0x0b, 0x08, 0x00, 0x01, 0x00, 0x00, 0x00
        /*0020*/ 	.byte	0x00, 0x00, 0x00, 0x00


//--------------------- .nv.info._ZN3cub18CUB_300001_SM_10006detail11EmptyKernelIvEEvv --------------------------
	.section	.nv.info._ZN3cub18CUB_300001_SM_10006detail11EmptyKernelIvEEvv,"",@"SHT_CUDA_INFO"
	.sectionflags	@""
	.align	4


	//----- nvinfo : EIATTR_CUDA_API_VERSION
	.align		4
        /*0000*/ 	.byte	0x04, 0x37
        /*0002*/ 	.short	(.L_84 - .L_83)
.L_83:
        /*0004*/ 	.word	0x00000082


	//----- nvinfo : EIATTR_SPARSE_MMA_MASK
	.align		4
.L_84:
        /*0008*/ 	.byte	0x03, 0x50
        /*000a*/ 	.short	0x0000


	//----- nvinfo : EIATTR_MAXREG_COUNT
	.align		4
        /*000c*/ 	.byte	0x03, 0x1b
        /*000e*/ 	.short	0x00ff


	//----- nvinfo : EIATTR_MERCURY_ISA_VERSION
	.align		4
        /*0010*/ 	.byte	0x03, 0x5f
        /*0012*/ 	.short	0x0101


	//----- nvinfo : EIATTR_VRC_CTA_INIT_COUNT
	.align		4
        /*0014*/ 	.byte	0x02, 0x4a
	.zero		1
	.zero		1


	//----- nvinfo : EIATTR_EXIT_INSTR_OFFSETS
	.align		4
        /*0018*/ 	.byte	0x04, 0x1c
        /*001a*/ 	.short	(.L_86 - .L_85)


	//   ....[0]....
.L_85:
        /*001c*/ 	.word	0x00000010


	//----- nvinfo : EIATTR_SW_WAR
	.align		4
.L_86:
        /*0020*/ 	.byte	0x04, 0x36
        /*0022*/ 	.short	(.L_88 - .L_87)
.L_87:
        /*0024*/ 	.word	0x00000008
.L_88:


//--------------------- .nv.info._Z12calculateDRIPdPlPiS_S_S_i --------------------------
	.section	.nv.info._Z12calculateDRIPdPlPiS_S_S_i,"",@"SHT_CUDA_INFO"
	.sectionflags	@""
	.align	4


	//----- nvinfo : EIATTR_CUDA_API_VERSION
	.align		4
        /*0000*/ 	.byte	0x04, 0x37
        /*0002*/ 	.short	(.L_90 - .L_89)
.L_89:
        /*0004*/ 	.word	0x00000082


	//----- nvinfo : EIATTR_KPARAM_INFO
	.align		4
.L_90:
        /*0008*/ 	.byte	0x04, 0x17
        /*000a*/ 	.short	(.L_92 - .L_91)
.L_91:
        /*000c*/ 	.word	0x00000000
        /*0010*/ 	.short	0x0006
        /*0012*/ 	.short	0x0030
        /*0014*/ 	.byte	0x00, 0xf0, 0x11, 0x00


	//----- nvinfo : EIATTR_KPARAM_INFO
	.align		4
.L_92:
        /*0018*/ 	.byte	0x04, 0x17
        /*001a*/ 	.short	(.L_94 - .L_93)
.L_93:
        /*001c*/ 	.word	0x00000000
        /*0020*/ 	.short	0x0005
        /*0022*/ 	.short	0x0028
        /*0024*/ 	.byte	0x00, 0xf5, 0x21, 0x00


	//----- nvinfo : EIATTR_KPARAM_INFO
	.align		4
.L_94:
        /*0028*/ 	.byte	0x04, 0x17
        /*002a*/ 	.short	(.L_96 - .L_95)
.L_95:
        /*002c*/ 	.word	0x00000000
        /*0030*/ 	.short	0x0004
        /*0032*/ 	.short	0x0020
        /*0034*/ 	.byte	0x00, 0xf5, 0x21, 0x00


	//----- nvinfo : EIATTR_KPARAM_INFO
	.align		4
.L_96:
        /*0038*/ 	.byte	0x04, 0x17
        /*003a*/ 	.short	(.L_98 - .L_97)
.L_97:
        /*003c*/ 	.word	0x00000000
        /*0040*/ 	.short	0x0003
        /*0042*/ 	.short	0x0018
        /*0044*/ 	.byte	0x00, 0xf5, 0x21, 0x00


	//----- nvinfo : EIATTR_KPARAM_INFO
	.align		4
.L_98:
        /*0048*/ 	.byte	0x04, 0x17
        /*004a*/ 	.short	(.L_100 - .L_99)
.L_99:
        /*004c*/ 	.word	0x00000000
        /*0050*/ 	.short	0x0002
        /*0052*/ 	.short	0x0010
        /*0054*/ 	.byte	0x00, 0xf5, 0x21, 0x00


	//----- nvinfo : EIATTR_KPARAM_INFO
	.align		4
.L_100:
        /*0058*/ 	.byte	0x04, 0x17
        /*005a*/ 	.short	(.L_102 - .L_101)
.L_101:
        /*005c*/ 	.word	0x00000000
        /*0060*/ 	.short	0x0001
        /*0062*/ 	.short	0x0008
        /*0064*/ 	.byte	0x00, 0xf5, 0x21, 0x00


	//----- nvinfo : EIATTR_KPARAM_INFO
	.align		4
.L_102:
        /*0068*/ 	.byte	0x04, 0x17
        /*006a*/ 	.short	(.L_104 - .L_103)
.L_103:
        /*006c*/ 	.word	0x00000000
        /*0070*/ 	.short	0x0000
        /*0072*/ 	.short	0x0000
        /*0074*/ 	.byte	0x00, 0xf5, 0x21, 0x00


	//----- nvinfo : EIATTR_SPARSE_MMA_MASK
	.align		4
.L_104:
        /*0078*/ 	.byte	0x03, 0x50
        /*007a*/ 	.short	0x0000


	//----- nvinfo : EIATTR_MAXREG_COUNT
	.align		4
        /*007c*/ 	.byte	0x03, 0x1b
        /*007e*/ 	.short	0x00ff


	//----- nvinfo : EIATTR_MERCURY_ISA_VERSION
	.align		4
        /*0080*/ 	.byte	0x03, 0x5f
        /*0082*/ 	.short	0x0101


	//----- nvinfo : EIATTR_VRC_CTA_INIT_COUNT
	.align		4
        /*0084*/ 	.byte	0x02, 0x4a
	.zero		1
	.zero		1


	//----- nvinfo : EIATTR_EXIT_INSTR_OFFSETS
	.align		4
        /*0088*/ 	.byte	0x04, 0x1c
        /*008a*/ 	.short	(.L_106 - .L_105)


	//   ....[0]....
.L_105:
        /*008c*/ 	.word	0x00000070


	//   ....[1]....
        /*0090*/ 	.word	0x000000d0


	//   ....[2]....
        /*0094*/ 	.word	0x00000840


	//   ....[3]....
        /*0098*/ 	.word	0x00000880


	//----- nvinfo : EIATTR_CRS_STACK_SIZE
	.align		4
.L_106:
        /*009c*/ 	.byte	0x04, 0x1e
        /*009e*/ 	.short	(.L_108 - .L_107)
.L_107:
        /*00a0*/ 	.word	0x00000000


	//----- nvinfo : EIATTR_CBANK_PARAM_SIZE
	.align		4
.L_108:
        /*00a4*/ 	.byte	0x03, 0x19
        /*00a6*/ 	.short	0x0034


	//----- nvinfo : EIATTR_PARAM_CBANK
	.align		4
        /*00a8*/ 	.byte	0x04, 0x0a
        /*00aa*/ 	.short	(.L_110 - .L_109)
	.align		4
.L_109:
        /*00ac*/ 	.word	index@(.nv.constant0._Z12calculateDRIPdPlPiS_S_S_i)
        /*00b0*/ 	.short	0x0380
        /*00b2*/ 	.short	0x0034


	//----- nvinfo : EIATTR_SW_WAR
	.align		4
.L_110:
        /*00b4*/ 	.byte	0x04, 0x36
        /*00b6*/ 	.short	(.L_112 - .L_111)
.L_111:
        /*00b8*/ 	.word	0x00000008
.L_112:


//--------------------- .nv.info._Z19calculateVolatilityPfPiPdii --------------------------
	.section	.nv.info._Z19calculateVolatilityPfPiPdii,"",@"SHT_CUDA_INFO"
	.sectionflags	@""
	.align	4


	//----- nvinfo : EIATTR_CUDA_API_VERSION
	.align		4
        /*0000*/ 	.byte	0x04, 0x37
        /*0002*/ 	.short	(.L_114 - .L_113)
.L_113:
        /*0004*/ 	.word	0x00000082


	//----- nvinfo : EIATTR_KPARAM_INFO
	.align		4
.L_114:
        /*0008*/ 	.byte	0x04, 0x17
        /*000a*/ 	.short	(.L_116 - .L_115)
.L_115:
        /*000c*/ 	.word	0x00000000
        /*0010*/ 	.short	0x0004
        /*0012*/ 	.short	0x001c
        /*0014*/ 	.byte	0x00, 0xf0, 0x11, 0x00


	//----- nvinfo : EIATTR_KPARAM_INFO
	.align		4
.L_116:
        /*0018*/ 	.byte	0x04, 0x17
        /*001a*/ 	.short	(.L_118 - .L_117)
.L_117:
        /*001c*/ 	.word	0x00000000
        /*0020*/ 	.short	0x0003
        /*0022*/ 	.short	0x0018
        /*0024*/ 	.byte	0x00, 0xf0, 0x11, 0x00


	//----- nvinfo : EIATTR_KPARAM_INFO
	.align		4
.L_118:
        /*0028*/ 	.byte	0x04, 0x17
        /*002a*/ 	.short	(.L_120 - .L_119)
.L_119:
        /*002c*/ 	.word	0x00000000
        /*0030*/ 	.short	0x0002
        /*0032*/ 	.short	0x0010
        /*0034*/ 	.byte	0x00, 0xf5, 0x21, 0x00


	//----- nvinfo : EIATTR_KPARAM_INFO
	.align		4
.L_120:
        /*0038*/ 	.byte	0x04, 0x17
        /*003a*/ 	.short	(.L_122 - .L_121)
.L_121:
        /*003c*/ 	.word	0x00000000
        /*0040*/ 	.short	0x0001
        /*0042*/ 	.short	0x0008
        /*0044*/ 	.byte	0x00, 0xf5, 0x21, 0x00


	//----- nvinfo : EIATTR_KPARAM_INFO
	.align		4
.L_122:
        /*0048*/ 	.byte	0x04, 0x17
        /*004a*/ 	.short	(.L_124 - .L_123)
.L_123:
        /*004c*/ 	.word	0x00000000
        /*0050*/ 	.short	0x0000
        /*0052*/ 	.short	0x0000
        /*0054*/ 	.byte	0x00, 0xf5, 0x21, 0x00


	//----- nvinfo : EIATTR_SPARSE_MMA_MASK
	.align		4
.L_124:
        /*0058*/ 	.byte	0x03, 0x50
        /*005a*/ 	.short	0x0000


	//----- nvinfo : EIATTR_MAXREG_COUNT
	.align		4
        /*005c*/ 	.byte	0x03, 0x1b
        /*005e*/ 	.short	0x00ff


	//----- nvinfo : EIATTR_MERCURY_ISA_VERSION
	.align		4
        /*0060*/ 	.byte	0x03, 0x5f
        /*0062*/ 	.short	0x0101


	//----- nvinfo : EIATTR_VRC_CTA_INIT_COUNT
	.align		4
        /*0064*/ 	.byte	0x02, 0x4a
	.zero		1
	.zero		1


	//----- nvinfo : EIATTR_EXIT_INSTR_OFFSETS
	.align		4
        /*0068*/ 	.byte	0x04, 0x1c
        /*006a*/ 	.short	(.L_126 - .L_125)


	//   ....[0]....
.L_125:
        /*006c*/ 	.word	0x00000a90


	//   ....[1]....
        /*0070*/ 	.word	0x00000ae0


	//----- nvinfo : EIATTR_CRS_STACK_SIZE
	.align		4
.L_126:
        /*0074*/ 	.byte	0x04, 0x1e
        /*0076*/ 	.short	(.L_128 - .L_127)
.L_127:
        /*0078*/ 	.word	0x00000000


	//----- nvinfo : EIATTR_CBANK_PARAM_SIZE
	.align		4
.L_128:
        /*007c*/ 	.byte	0x03, 0x19
        /*007e*/ 	.short	0x0020


	//----- nvinfo : EIATTR_PARAM_CBANK
	.align		4
        /*0080*/ 	.byte	0x04, 0x0a
        /*0082*/ 	.short	(.L_130 - .L_129)
	.align		4
.L_129:
        /*0084*/ 	.word	index@(.nv.constant0._Z19calculateVolatilityPfPiPdii)
        /*0088*/ 	.short	0x0380
        /*008a*/ 	.short	0x0020


	//----- nvinfo : EIATTR_SW_WAR
	.align		4
.L_130:
        /*008c*/ 	.byte	0x04, 0x36
        /*008e*/ 	.short	(.L_132 - .L_131)
.L_131:
        /*0090*/ 	.word	0x00000008
.L_132:


//--------------------- .nv.info._Z15calculateTrendsPfPiPdii --------------------------
	.section	.nv.info._Z15calculateTrendsPfPiPdii,"",@"SHT_CUDA_INFO"
	.sectionflags	@""
	.align	4


	//----- nvinfo : EIATTR_CUDA_API_VERSION
	.align		4
        /*0000*/ 	.byte	0x04, 0x37
        /*0002*/ 	.short	(.L_134 - .L_133)
.L_133:
        /*0004*/ 	.word	0x00000082


	//----- nvinfo : EIATTR_KPARAM_INFO
	.align		4
.L_134:
        /*0008*/ 	.byte	0x04, 0x17
        /*000a*/ 	.short	(.L_136 - .L_135)
.L_135:
        /*000c*/ 	.word	0x00000000
        /*0010*/ 	.short	0x0004
        /*0012*/ 	.short	0x001c
        /*0014*/ 	.byte	0x00, 0xf0, 0x11, 0x00


	//----- nvinfo : EIATTR_KPARAM_INFO
	.align		4
.L_136:
        /*0018*/ 	.byte	0x04, 0x17
        /*001a*/ 	.short	(.L_138 - .L_137)
.L_137:
        /*001c*/ 	.word	0x00000000
        /*0020*/ 	.short	0x0003
        /*0022*/ 	.short	0x0018
        /*0024*/ 	.byte	0x00, 0xf0, 0x11, 0x00


	//----- nvinfo : EIATTR_KPARAM_INFO
	.align		4
.L_138:
        /*0028*/ 	.byte	0x04, 0x17
        /*002a*/ 	.short	(.L_140 - .L_139)
.L_139:
        /*002c*/ 	.word	0x00000000
        /*0030*/ 	.short	0x0002
        /*0032*/ 	.short	0x0010
        /*0034*/ 	.byte	0x00, 0xf5, 0x21, 0x00


	//----- nvinfo : EIATTR_KPARAM_INFO
	.align		4
.L_140:
        /*0038*/ 	.byte	0x04, 0x17
        /*003a*/ 	.short	(.L_142 - .L_141)
.L_141:
        /*003c*/ 	.word	0x00000000
        /*0040*/ 	.short	0x0001
        /*0042*/ 	.short	0x0008
        /*0044*/ 	.byte	0x00, 0xf5, 0x21, 0x00


	//----- nvinfo : EIATTR_KPARAM_INFO
	.align		4
.L_142:
        /*0048*/ 	.byte	0x04, 0x17
        /*004a*/ 	.short	(.L_144 - .L_143)
.L_143:
        /*004c*/ 	.word	0x00000000
        /*0050*/ 	.short	0x0000
        /*0052*/ 	.short	0x0000
        /*0054*/ 	.byte	0x00, 0xf5, 0x21, 0x00


	//----- nvinfo : EIATTR_SPARSE_MMA_MASK
	.align		4
.L_144:
        /*0058*/ 	.byte	0x03, 0x50
        /*005a*/ 	.short	0x0000


	//----- nvinfo : EIATTR_MAXREG_COUNT
	.align		4
        /*005c*/ 	.byte	0x03, 0x1b
        /*005e*/ 	.short	0x00ff


	//----- nvinfo : EIATTR_MERCURY_ISA_VERSION
	.align		4
        /*0060*/ 	.byte	0x03, 0x5f
        /*0062*/ 	.short	0x0101


	//----- nvinfo : EIATTR_VRC_CTA_INIT_COUNT
	.align		4
        /*0064*/ 	.byte	0x02, 0x4a
	.zero		1
	.zero		1


	//----- nvinfo : EIATTR_EXIT_INSTR_OFFSETS
	.align		4
        /*0068*/ 	.byte	0x04, 0x1c
        /*006a*/ 	.short	(.L_146 - .L_145)


	//   ....[0]....
.L_145:
        /*006c*/ 	.word	0x000017d0


	//   ....[1]....
        /*0070*/ 	.word	0x00001820


	//----- nvinfo : EIATTR_CRS_STACK_SIZE
	.align		4
.L_146:
        /*0074*/ 	.byte	0x04, 0x1e
        /*0076*/ 	.short	(.L_148 - .L_147)
.L_147:
        /*0078*/ 	.word	0x00000000


	//----- nvinfo : EIATTR_CBANK_PARAM_SIZE
	.align		4
.L_148:
        /*007c*/ 	.byte	0x03, 0x19
        /*007e*/ 	.short	0x0020


	//----- nvinfo : EIATTR_PARAM_CBANK
	.align		4
        /*0080*/ 	.byte	0x04, 0x0a
        /*0082*/ 	.short	(.L_150 - .L_149)
	.align		4
.L_149:
        /*0084*/ 	.word	index@(.nv.constant0._Z15calculateTrendsPfPiPdii)
        /*0088*/ 	.short	0x0380
        /*008a*/ 	.short	0x0020


	//----- nvinfo : EIATTR_SW_WAR
	.align		4
.L_150:
        /*008c*/ 	.byte	0x04, 0x36
        /*008e*/ 	.short	(.L_152 - .L_151)
.L_151:
        /*0090*/ 	.word	0x00000008
.L_152:


//--------------------- .nv.info._Z19calculateBasicStatsPfPiPdPlii --------------------------
	.section	.nv.info._Z19calculateBasicStatsPfPiPdPlii,"",@"SHT_CUDA_INFO"
	.sectionflags	@""
	.align	4


	//----- nvinfo : EIATTR_CUDA_API_VERSION
	.align		4
        /*0000*/ 	.byte	0x04, 0x37
        /*0002*/ 	.short	(.L_154 - .L_153)
.L_153:
        /*0004*/ 	.word	0x00000082


	//----- nvinfo : EIATTR_KPARAM_INFO
	.align		4
.L_154:
        /*0008*/ 	.byte	0x04, 0x17
        /*000a*/ 	.short	(.L_156 - .L_155)
.L_155:
        /*000c*/ 	.word	0x00000000
        /*0010*/ 	.short	0x0005
        /*0012*/ 	.short	0x0024
        /*0014*/ 	.byte	0x00, 0xf0, 0x11, 0x00


	//----- nvinfo : EIATTR_KPARAM_INFO
	.align		4
.L_156:
        /*0018*/ 	.byte	0x04, 0x17
        /*001a*/ 	.short	(.L_158 - .L_157)
.L_157:
        /*001c*/ 	.word	0x00000000
        /*0020*/ 	.short	0x0004
        /*0022*/ 	.short	0x0020
        /*0024*/ 	.byte	0x00, 0xf0, 0x11, 0x00


	//----- nvinfo : EIATTR_KPARAM_INFO
	.align		4
.L_158:
        /*0028*/ 	.byte	0x04, 0x17
        /*002a*/ 	.short	(.L_160 - .L_159)
.L_159:
        /*002c*/ 	.word	0x00000000
        /*0030*/ 	.short	0x0003
        /*0032*/ 	.short	0x0018
        /*0034*/ 	.byte	0x00, 0xf5, 0x21, 0x00


	//----- nvinfo : EIATTR_KPARAM_INFO
	.align		4
.L_160:
        /*0038*/ 	.byte	0x04, 0x17
        /*003a*/ 	.short	(.L_162 - .L_161)
.L_161:
        /*003c*/ 	.word	0x00000000
        /*0040*/ 	.short	0x0002
        /*0042*/ 	.short	0x0010
        /*0044*/ 	.byte	0x00, 0xf5, 0x21, 0x00


	//----- nvinfo : EIATTR_KPARAM_INFO
	.align		4
.L_162:
        /*0048*/ 	.byte	0x04, 0x17
        /*004a*/ 	.short	(.L_164 - .L_163)
.L_163:
        /*004c*/ 	.word	0x00000000
        /*0050*/ 	.short	0x0001
        /*0052*/ 	.short	0x0008
        /*0054*/ 	.byte	0x00, 0xf5, 0x21, 0x00


	//----- nvinfo : EIATTR_KPARAM_INFO
	.align		4
.L_164:
        /*0058*/ 	.byte	0x04, 0x17
        /*005a*/ 	.short	(.L_166 - .L_165)
.L_165:
        /*005c*/ 	.word	0x00000000
        /*0060*/ 	.short	0x0000
        /*0062*/ 	.short	0x0000
        /*0064*/ 	.byte	0x00, 0xf5, 0x21, 0x00


	//----- nvinfo : EIATTR_SPARSE_MMA_MASK
	.align		4
.L_166:
        /*0068*/ 	.byte	0x03, 0x50
        /*006a*/ 	.short	0x0000


	//----- nvinfo : EIATTR_MAXREG_COUNT
	.align		4
        /*006c*/ 	.byte	0x03, 0x1b
        /*006e*/ 	.short	0x00ff


	//----- nvinfo : EIATTR_MERCURY_ISA_VERSION
	.align		4
        /*0070*/ 	.byte	0x03, 0x5f
        /*0072*/ 	.short	0x0101


	//----- nvinfo : EIATTR_VRC_CTA_INIT_COUNT
	.align		4
        /*0074*/ 	.byte	0x02, 0x4a
	.zero		1
	.zero		1


	//----- nvinfo : EIATTR_EXIT_INSTR_OFFSETS
	.align		4
        /*0078*/ 	.byte	0x04, 0x1c
        /*007a*/ 	.short	(.L_168 - .L_167)


	//   ....[0]....
.L_167:
        /*007c*/ 	.word	0x00000070


	//   ....[1]....
        /*0080*/ 	.word	0x000000d0


	//   ....[2]....
        /*0084*/ 	.word	0x00001140


	//----- nvinfo : EIATTR_CRS_STACK_SIZE
	.align		4
.L_168:
        /*0088*/ 	.byte	0x04, 0x1e
        /*008a*/ 	.short	(.L_170 - .L_169)
.L_169:
        /*008c*/ 	.word	0x00000000


	//----- nvinfo : EIATTR_CBANK_PARAM_SIZE
	.align		4
.L_170:
        /*0090*/ 	.byte	0x03, 0x19
        /*0092*/ 	.short	0x0028


	//----- nvinfo : EIATTR_PARAM_CBANK
	.align		4
        /*0094*/ 	.byte	0x04, 0x0a
        /*0096*/ 	.short	(.L_172 - .L_171)
	.align		4
.L_171:
        /*0098*/ 	.word	index@(.nv.constant0._Z19calculateBasicStatsPfPiPdPlii)
        /*009c*/ 	.short	0x0380
        /*009e*/ 	.short	0x0028


	//----- nvinfo : EIATTR_SW_WAR
	.align		4
.L_172:
        /*00a0*/ 	.byte	0x04, 0x36
        /*00a2*/ 	.short	(.L_174 - .L_173)
.L_173:
        /*00a4*/ 	.word	0x00000008
.L_174:


//--------------------- .nv.callgraph             --------------------------
	.section	.nv.callgraph,"",@"SHT_CUDA_CALLGRAPH"
	.align	4
	.sectionentsize	8
	.align		4
        /*0000*/ 	.word	0x00000000
	.align		4
        /*0004*/ 	.word	0xffffffff
	.align		4
        /*0008*/ 	.word	0x00000000
	.align		4
        /*000c*/ 	.word	0xfffffffe
	.align		4
        /*0010*/ 	.word	0x00000000
	.align		4
        /*0014*/ 	.word	0xfffffffd
	.align		4
        /*0018*/ 	.word	0x00000000
	.align		4
        /*001c*/ 	.word	0xfffffffc


//--------------------- .nv.constant4             --------------------------
	.section	.nv.constant4,"a",@progbits
	.align	8
	.align		8
.nv.constant4:
        /*0000*/ 	.dword	_ZN34_INTERNAL_1074724d_4_k_cu_85fe81b94cuda3std3__45__cpo5beginE
	.align		8
        /*0008*/ 	.dword	_ZN34_INTERNAL_1074724d_4_k_cu_85fe81b94cuda3std3__45__cpo3endE
	.align		8
        /*0010*/ 	.dword	_ZN34_INTERNAL_1074724d_4_k_cu_85fe81b94cuda3std3__45__cpo6cbeginE
	.align		8
        /*0018*/ 	.dword	_ZN34_INTERNAL_1074724d_4_k_cu_85fe81b94cuda3std3__45__cpo4cendE
	.align		8
        /*0020*/ 	.dword	_ZN34_INTERNAL_1074724d_4_k_cu_85fe81b94cuda3std3__45__cpo6rbeginE
	.align		8
        /*0028*/ 	.dword	_ZN34_INTERNAL_1074724d_4_k_cu_85fe81b94cuda3std3__45__cpo4rendE
	.align		8
        /*0030*/ 	.dword	_ZN34_INTERNAL_1074724d_4_k_cu_85fe81b94cuda3std3__45__cpo7crbeginE
	.align		8
        /*0038*/ 	.dword	_ZN34_INTERNAL_1074724d_4_k_cu_85fe81b94cuda3std3__45__cpo5crendE
	.align		8
        /*0040*/ 	.dword	_ZN34_INTERNAL_1074724d_4_k_cu_85fe81b94cuda3std3__436_GLOBAL__N__1074724d_4_k_cu_85fe81b96ignoreE
	.align		8
        /*0048*/ 	.dword	_ZN34_INTERNAL_1074724d_4_k_cu_85fe81b94cuda3std3__419piecewise_constructE
	.align		8
        /*0050*/ 	.dword	_ZN34_INTERNAL_1074724d_4_k_cu_85fe81b94cuda3std3__48in_placeE
	.align		8
        /*0058*/ 	.dword	_ZN34_INTERNAL_1074724d_4_k_cu_85fe81b94cuda3std3__420unreachable_sentinelE
	.align		8
        /*0060*/ 	.dword	_ZN34_INTERNAL_1074724d_4_k_cu_85fe81b94cuda3std3__47nulloptE
	.align		8
        /*0068*/ 	.dword	_ZN34_INTERNAL_1074724d_4_k_cu_85fe81b94cuda3std3__48unexpectE
	.align		8
        /*0070*/ 	.dword	_ZN34_INTERNAL_1074724d_4_k_cu_85fe81b94cuda3std6ranges3__45__cpo4swapE
	.align		8
        /*0078*/ 	.dword	_ZN34_INTERNAL_1074724d_4_k_cu_85fe81b94cuda3std6ranges3__45__cpo9iter_moveE
	.align		8
        /*0080*/ 	.dword	_ZN34_INTERNAL_1074724d_4_k_cu_85fe81b94cuda3std6ranges3__45__cpo5beginE
	.align		8
        /*0088*/ 	.dword	_ZN34_INTERNAL_1074724d_4_k_cu_85fe81b94cuda3std6ranges3__45__cpo3endE
	.align		8
        /*0090*/ 	.dword	_ZN34_INTERNAL_1074724d_4_k_cu_85fe81b94cuda3std6ranges3__45__cpo6cbeginE
	.align		8
        /*0098*/ 	.dword	_ZN34_INTERNAL_1074724d_4_k_cu_85fe81b94cuda3std6ranges3__45__cpo4cendE
	.align		8
        /*00a0*/ 	.dword	_ZN34_INTERNAL_1074724d_4_k_cu_85fe81b94cuda3std6ranges3__45__cpo7advanceE
	.align		8
        /*00a8*/ 	.dword	_ZN34_INTERNAL_1074724d_4_k_cu_85fe81b94cuda3std6ranges3__45__cpo9iter_swapE
	.align		8
        /*00b0*/ 	.dword	_ZN34_INTERNAL_1074724d_4_k_cu_85fe81b94cuda3std6ranges3__45__cpo4nextE
	.align		8
        /*00b8*/ 	.dword	_ZN34_INTERNAL_1074724d_4_k_cu_85fe81b94cuda3std6ranges3__45__cpo4prevE
	.align		8
        /*00c0*/ 	.dword	_ZN34_INTERNAL_1074724d_4_k_cu_85fe81b94cuda3std6ranges3__45__cpo4dataE
	.align		8
        /*00c8*/ 	.dword	_ZN34_INTERNAL_1074724d_4_k_cu_85fe81b94cuda3std6ranges3__45__cpo5cdataE
	.align		8
        /*00d0*/ 	.dword	_ZN34_INTERNAL_1074724d_4_k_cu_85fe81b94cuda3std6ranges3__45__cpo4sizeE
	.align		8
        /*00d8*/ 	.dword	_ZN34_INTERNAL_1074724d_4_k_cu_85fe81b94cuda3std6ranges3__45__cpo5ssizeE
	.align		8
        /*00e0*/ 	.dword	_ZN34_INTERNAL_1074724d_4_k_cu_85fe81b94cuda3std6ranges3__45__cpo8distanceE
	.align		8
        /*00e8*/ 	.dword	_ZN34_INTERNAL_1074724d_4_k_cu_85fe81b96thrust24THRUST_300001_SM_1000_NS8cuda_cub3parE
	.align		8
        /*00f0*/ 	.dword	_ZN34_INTERNAL_1074724d_4_k_cu_85fe81b96thrust24THRUST_300001_SM_1000_NS8cuda_cub10par_nosyncE
	.align		8
        /*00f8*/ 	.dword	_ZN34_INTERNAL_1074724d_4_k_cu_85fe81b96thrust24THRUST_300001_SM_1000_NS6system6detail10sequential3seqE
	.align		8
        /*0100*/ 	.dword	_ZN34_INTERNAL_1074724d_4_k_cu_85fe81b96thrust24THRUST_300001_SM_1000_NS6system3cpp3parE
	.align		8
        /*0108*/ 	.dword	_ZN34_INTERNAL_1074724d_4_k_cu_85fe81b96thrust24THRUST_300001_SM_1000_NS12placeholders2_1E
	.align		8
        /*0110*/ 	.dword	_ZN34_INTERNAL_1074724d_4_k_cu_85fe81b96thrust24THRUST_300001_SM_1000_NS12placeholders2_2E
	.align		8
        /*0118*/ 	.dword	_ZN34_INTERNAL_1074724d_4_k_cu_85fe81b96thrust24THRUST_300001_SM_1000_NS12placeholders2_3E
	.align		8
        /*0120*/ 	.dword	_ZN34_INTERNAL_1074724d_4_k_cu_85fe81b96thrust24THRUST_300001_SM_1000_NS12placeholders2_4E
	.align		8
        /*0128*/ 	.dword	_ZN34_INTERNAL_1074724d_4_k_cu_85fe81b96thrust24THRUST_300001_SM_1000_NS12placeholders2_5E
	.align		8
        /*0130*/ 	.dword	_ZN34_INTERNAL_1074724d_4_k_cu_85fe81b96thrust24THRUST_300001_SM_1000_NS12placeholders2_6E
	.align		8
        /*0138*/ 	.dword	_ZN34_INTERNAL_1074724d_4_k_cu_85fe81b96thrust24THRUST_300001_SM_1000_NS12placeholders2_7E
	.align		8
        /*0140*/ 	.dword	_ZN34_INTERNAL_1074724d_4_k_cu_85fe81b96thrust24THRUST_300001_SM_1000_NS12placeholders2_8E
	.align		8
        /*0148*/ 	.dword	_ZN34_INTERNAL_1074724d_4_k_cu_85fe81b96thrust24THRUST_300001_SM_1000_NS12placeholders2_9E
	.align		8
        /*0150*/ 	.dword	_ZN34_INTERNAL_1074724d_4_k_cu_85fe81b96thrust24THRUST_300001_SM_1000_NS12placeholders3_10E
	.align		8
        /*0158*/ 	.dword	_ZN34_INTERNAL_1074724d_4_k_cu_85fe81b96thrust24THRUST_300001_SM_1000_NS3seqE
	.align		8
        /*0160*/ 	.dword	_ZN34_INTERNAL_1074724d_4_k_cu_85fe81b96thrust24THRUST_300001_SM_1000_NS6deviceE


//--------------------- .text._ZN3cub18CUB_300001_SM_10006detail11EmptyKernelIvEEvv --------------------------
	.section	.text._ZN3cub18CUB_300001_SM_10006detail11EmptyKernelIvEEvv,"ax",@progbits
	.align	128
        .global         _ZN3cub18CUB_300001_SM_10006detail11EmptyKernelIvEEvv
        .type           _ZN3cub18CUB_300001_SM_10006detail11EmptyKernelIvEEvv,@function
        .size           _ZN3cub18CUB_300001_SM_10006detail11EmptyKernelIvEEvv,(.L_x_86 - _ZN3cub18CUB_300001_SM_10006detail11EmptyKernelIvEEvv)
        .other          _ZN3cub18CUB_300001_SM_10006detail11EmptyKernelIvEEvv,@"STO_CUDA_ENTRY STV_DEFAULT"
_ZN3cub18CUB_300001_SM_10006detail11EmptyKernelIvEEvv:
.text._ZN3cub18CUB_300001_SM_10006detail11EmptyKernelIvEEvv:
[----:B------:R-:W-:Y:S01]  /*0000*/  LDC R1, c[0x0][0x37c] ;  /* 0x0000df00ff017b82 */ /* 0x000fe20000000800 */
[----:B------:R-:W-:Y:S05]  /*0010*/  EXIT ;  /* 0x000000000000794d */ /* 0x000fea0003800000 */
.L_x_0:
[----:B------:R-:W-:-:S00]  /*0020*/  BRA `(.L_x_0) ;  /* 0xfffffffc00fc7947 */ /* 0x000fc0000383ffff */
[----:B------:R-:W-:-:S00]  /*0030*/  NOP ;  /* 0x0000000000007918 */ /* 0x000fc00000000000 */
        /* <DEDUP_REMOVED lines=12> */
.L_x_86:


//--------------------- .text._Z12calculateDRIPdPlPiS_S_S_i --------------------------
	.section	.text._Z12calculateDRIPdPlPiS_S_S_i,"ax",@progbits
	.align	128
        .global         _Z12calculateDRIPdPlPiS_S_S_i
        .type           _Z12calculateDRIPdPlPiS_S_S_i,@function
        .size           _Z12calculateDRIPdPlPiS_S_S_i,(.L_x_82 - _Z12calculateDRIPdPlPiS_S_S_i)
        .other          _Z12calculateDRIPdPlPiS_S_S_i,@"STO_CUDA_ENTRY STV_DEFAULT"
_Z12calculateDRIPdPlPiS_S_S_i:
.text._Z12calculateDRIPdPlPiS_S_S_i:
[----:B------:R-:W-:Y:S01]  /*0000*/  LDC R1, c[0x0][0x37c] ;  /* 0x0000df00ff017b82 */ /* 0x000fe20000000800 */
[----:B------:R-:W0:Y:S07]  /*0010*/  S2R R3, SR_TID.X ;  /* 0x0000000000037919 */ /* 0x000e2e0000002100 */
[----:B------:R-:W0:Y:S01]  /*0020*/  S2UR UR4, SR_CTAID.X ;  /* 0x00000000000479c3 */ /* 0x000e220000002500 */
[----:B------:R-:W1:Y:S07]  /*0030*/  LDCU UR5, c[0x0][0x3b0] ;  /* 0x00007600ff0577ac */ /* 0x000e6e0008000800 */
[----:B------:R-:W0:Y:S02]  /*0040*/  LDC R0, c[0x0][0x360] ;  /* 0x0000d800ff007b82 */ /* 0x000e240000000800 */
[----:B0-----:R-:W-:-:S05]  /*0050*/  IMAD R0, R0, UR4, R3 ;  /* 0x0000000400007c24 */ /* 0x001fca000f8e0203 */
[----:B-1----:R-:W-:-:S13]  /*0060*/  ISETP.GE.AND P0, PT, R0, UR5, PT ;  /* 0x0000000500007c0c */ /* 0x002fda000bf06270 */
[----:B------:R-:W-:Y:S05]  /*0070*/  @P0 EXIT ;  /* 0x000000000000094d */ /* 0x000fea0003800000 */
[----:B------:R-:W0:Y:S01]  /*0080*/  LDC.64 R2, c[0x0][0x390] ;  /* 0x0000e400ff027b82 */ /* 0x000e220000000a00 */
[----:B------:R-:W1:Y:S01]  /*0090*/  LDCU.64 UR4, c[0x0][0x358] ;  /* 0x00006b00ff0477ac */ /* 0x000e620008000a00 */
[----:B0-----:R-:W-:-:S05]  /*00a0*/  IMAD.WIDE R2, R0, 0x4, R2 ;  /* 0x0000000400027825 */ /* 0x001fca00078e0202 */
[----:B-1----:R-:W2:Y:S02]  /*00b0*/  LDG.E R4, desc[UR4][R2.64] ;  /* 0x0000000402047981 */ /* 0x002ea4000c1e1900 */
[----:B--2---:R-:W-:-:S13]  /*00c0*/  ISETP.GE.AND P0, PT, R4, 0x1, PT ;  /* 0x000000010400780c */ /* 0x004fda0003f06270 */
[----:B------:R-:W-:Y:S05]  /*00d0*/  @!P0 EXIT ;  /* 0x000000000000894d */ /* 0x000fea0003800000 */
[----:B------:R-:W0:Y:S02]  /*00e0*/  LDC.64 R2, c[0x0][0x388] ;  /* 0x0000e200ff027b82 */ /* 0x000e240000000a00 */
[----:B0-----:R-:W-:-:S05]  /*00f0*/  IMAD.WIDE R2, R0, 0x8, R2 ;  /* 0x0000000800027825 */ /* 0x001fca00078e0202 */
[----:B------:R-:W2:Y:S01]  /*0100*/  LDG.E.64 R6, desc[UR4][R2.64] ;  /* 0x0000000402067981 */ /* 0x000ea2000c1e1b00 */
[----:B------:R-:W0:Y:S01]  /*0110*/  I2F.F64.U32 R4, R4 ;  /* 0x0000000400047312 */ /* 0x000e220000201800 */
[----:B------:R-:W-:Y:S01]  /*0120*/  IMAD.MOV.U32 R8, RZ, RZ, 0x1 ;  /* 0x00000001ff087424 */ /* 0x000fe200078e00ff */
[----:B------:R-:W-:Y:S06]  /*0130*/  BSSY.RECONVERGENT B0, `(.L_x_1) ;  /* 0x0000017000007945 */ /* 0x000fec0003800200 */
[----:B0-----:R-:W0:Y:S02]  /*0140*/  MUFU.RCP64H R9, R5 ;  /* 0x0000000500097308 */ /* 0x001e240000001800 */
[----:B0-----:R-:W-:-:S08]  /*0150*/  DFMA R10, -R4, R8, 1 ;  /* 0x3ff00000040a742b */ /* 0x001fd00000000108 */
[----:B------:R-:W-:-:S08]  /*0160*/  DFMA R10, R10, R10, R10 ;  /* 0x0000000a0a0a722b */ /* 0x000fd0000000000a */
[----:B------:R-:W-:-:S08]  /*0170*/  DFMA R10, R8, R10, R8 ;  /* 0x0000000a080a722b */ /* 0x000fd00000000008 */
[----:B------:R-:W-:-:S08]  /*0180*/  DFMA R8, -R4, R10, 1 ;  /* 0x3ff000000408742b */ /* 0x000fd0000000010a */
[----:B------:R-:W-:Y:S01]  /*0190*/  DFMA R8, R10, R8, R10 ;  /* 0x000000080a08722b */ /* 0x000fe2000000000a */
[----:B--2---:R-:W0:Y:S07]  /*01a0*/  I2F.F64.S64 R6, R6 ;  /* 0x0000000600067312 */ /* 0x004e2e0000301c00 */
[----:B0-----:R-:W-:Y:S01]  /*01b0*/  DMUL R10, R6, R8 ;  /* 0x00000008060a7228 */ /* 0x001fe20000000000 */
[----:B------:R-:W-:-:S07]  /*01c0*/  FSETP.GEU.AND P1, PT, |R7|, 6.5827683646048100446e-37, PT ;  /* 0x036000000700780b */ /* 0x000fce0003f2e200 */
[----:B------:R-:W-:-:S08]  /*01d0*/  DFMA R2, -R4, R10, R6 ;  /* 0x0000000a0402722b */ /* 0x000fd00000000106 */
[----:B------:R-:W-:-:S10]  /*01e0*/  DFMA R2, R8, R2, R10 ;  /* 0x000000020802722b */ /* 0x000fd4000000000a */
[----:B------:R-:W-:-:S05]  /*01f0*/  FFMA R8, RZ, R5, R3 ;  /* 0x00000005ff087223 */ /* 0x000fca0000000003 */
[----:B------:R-:W-:-:S13]  /*0200*/  FSETP.GT.AND P0, PT, |R8|, 1.469367938527859385e-39, PT ;  /* 0x001000000800780b */ /* 0x000fda0003f04200 */
[----:B------:R-:W-:Y:S05]  /*0210*/  @P0 BRA P1, `(.L_x_2) ;  /* 0x0000000000200947 */ /* 0x000fea0000800000 */
[----:B------:R-:W-:Y:S01]  /*0220*/  IMAD.MOV.U32 R12, RZ, RZ, R6 ;  /* 0x000000ffff0c7224 */ /* 0x000fe200078e0006 */
[----:B------:R-:W-:Y:S01]  /*0230*/  MOV R16, 0x280 ;  /* 0x0000028000107802 */ /* 0x000fe20000000f00 */
[----:B------:R-:W-:Y:S02]  /*0240*/  IMAD.MOV.U32 R13, RZ, RZ, R7 ;  /* 0x000000ffff0d7224 */ /* 0x000fe400078e0007 */
[----:B------:R-:W-:Y:S02]  /*0250*/  IMAD.MOV.U32 R10, RZ, RZ, R4 ;  /* 0x000000ffff0a7224 */ /* 0x000fe400078e0004 */
[----:B------:R-:W-:-:S07]  /*0260*/  IMAD.MOV.U32 R11, RZ, RZ, R5 ;  /* 0x000000ffff0b7224 */ /* 0x000fce00078e0005 */
[----:B------:R-:W-:Y:S05]  /*0270*/  CALL.REL.NOINC `($__internal_0_$__cuda_sm20_div_rn_f64_full) ;  /* 0x0000000400847944 */ /* 0x000fea0003c00000 */
[----:B------:R-:W-:Y:S02]  /*0280*/  IMAD.MOV.U32 R2, RZ, RZ, R6 ;  /* 0x000000ffff027224 */ /* 0x000fe400078e0006 */
[----:B------:R-:W-:-:S07]  /*0290*/  IMAD.MOV.U32 R3, RZ, RZ, R7 ;  /* 0x000000ffff037224 */ /* 0x000fce00078e0007 */
.L_x_2:
[----:B------:R-:W-:Y:S05]  /*02a0*/  BSYNC.RECONVERGENT B0 ;  /* 0x0000000000007941 */ /* 0x000fea0003800200 */
.L_x_1:
[----:B------:R-:W0:Y:S02]  /*02b0*/  LDC.64 R6, c[0x0][0x380] ;  /* 0x0000e000ff067b82 */ /* 0x000e240000000a00 */
[----:B0-----:R-:W-:-:S06]  /*02c0*/  IMAD.WIDE R6, R0, 0x8, R6 ;  /* 0x0000000800067825 */ /* 0x001fcc00078e0206 */
[----:B------:R-:W2:Y:S01]  /*02d0*/  LDG.E.64 R6, desc[UR4][R6.64] ;  /* 0x0000000406067981 */ /* 0x000ea2000c1e1b00 */
[----:B------:R-:W0:Y:S01]  /*02e0*/  MUFU.RCP64H R5, 100 ;  /* 0x4059000000057908 */ /* 0x000e220000001800 */
[----:B------:R-:W-:Y:S01]  /*02f0*/  IMAD.MOV.U32 R10, RZ, RZ, 0x0 ;  /* 0x00000000ff0a7424 */ /* 0x000fe200078e00ff */
[----:B------:R-:W-:Y:S01]  /*0300*/  BSSY.RECONVERGENT B0, `(.L_x_3) ;  /* 0x0000017000007945 */ /* 0x000fe20003800200 */
[----:B------:R-:W-:Y:S02]  /*0310*/  IMAD.MOV.U32 R11, RZ, RZ, 0x40590000 ;  /* 0x40590000ff0b7424 */ /* 0x000fe400078e00ff */
[----:B------:R-:W-:-:S06]  /*0320*/  IMAD.MOV.U32 R4, RZ, RZ, 0x1 ;  /* 0x00000001ff047424 */ /* 0x000fcc00078e00ff */
[----:B0-----:R-:W-:-:S08]  /*0330*/  DFMA R8, R4, -R10, 1 ;  /* 0x3ff000000408742b */ /* 0x001fd0000000080a */
[----:B------:R-:W-:-:S08]  /*0340*/  DFMA R8, R8, R8, R8 ;  /* 0x000000080808722b */ /* 0x000fd00000000008 */
[----:B------:R-:W-:-:S08]  /*0350*/  DFMA R8, R4, R8, R4 ;  /* 0x000000080408722b */ /* 0x000fd00000000004 */
[----:B------:R-:W-:-:S08]  /*0360*/  DFMA R4, R8, -R10, 1 ;  /* 0x3ff000000804742b */ /* 0x000fd0000000080a */
[----:B------:R-:W-:-:S08]  /*0370*/  DFMA R4, R8, R4, R8 ;  /* 0x000000040804722b */ /* 0x000fd00000000008 */
[----:B--2---:R-:W-:Y:S01]  /*0380*/  DMUL R8, R6, R4 ;  /* 0x0000000406087228 */ /* 0x004fe20000000000 */
[----:B------:R-:W-:-:S07]  /*0390*/  FSETP.GEU.AND P1, PT, |R7|, 6.5827683646048100446e-37, PT ;  /* 0x036000000700780b */ /* 0x000fce0003f2e200 */
[----:B------:R-:W-:-:S08]  /*03a0*/  DFMA R10, R8, -100, R6 ;  /* 0xc0590000080a782b */ /* 0x000fd00000000006 */
[----:B------:R-:W-:-:S10]  /*03b0*/  DFMA R4, R4, R10, R8 ;  /* 0x0000000a0404722b */ /* 0x000fd40000000008 */
[----:B------:R-:W-:-:S05]  /*03c0*/  FFMA R8, RZ, 3.390625, R5 ;  /* 0x40590000ff087823 */ /* 0x000fca0000000005 */
[----:B------:R-:W-:-:S13]  /*03d0*/  FSETP.GT.AND P0, PT, |R8|, 1.469367938527859385e-39, PT ;  /* 0x001000000800780b */ /* 0x000fda0003f04200 */
[----:B------:R-:W-:Y:S05]  /*03e0*/  @P0 BRA P1, `(.L_x_4) ;  /* 0x0000000000200947 */ /* 0x000fea0000800000 */
[----:B------:R-:W-:Y:S01]  /*03f0*/  IMAD.MOV.U32 R12, RZ, RZ, R6 ;  /* 0x000000ffff0c7224 */ /* 0x000fe200078e0006 */
[----:B------:R-:W-:Y:S01]  /*0400*/  MOV R16, 0x450 ;  /* 0x0000045000107802 */ /* 0x000fe20000000f00 */
[----:B------:R-:W-:Y:S02]  /*0410*/  IMAD.MOV.U32 R13, RZ, RZ, R7 ;  /* 0x000000ffff0d7224 */ /* 0x000fe400078e0007 */
[----:B------:R-:W-:Y:S02]  /*0420*/  IMAD.MOV.U32 R10, RZ, RZ, RZ ;  /* 0x000000ffff0a7224 */ /* 0x000fe400078e00ff */
[----:B------:R-:W-:-:S07]  /*0430*/  IMAD.MOV.U32 R11, RZ, RZ, 0x40590000 ;  /* 0x40590000ff0b7424 */ /* 0x000fce00078e00ff */
[----:B------:R-:W-:Y:S05]  /*0440*/  CALL.REL.NOINC `($__internal_0_$__cuda_sm20_div_rn_f64_full) ;  /* 0x0000000400107944 */ /* 0x000fea0003c00000 */
[----:B------:R-:W-:Y:S02]  /*0450*/  IMAD.MOV.U32 R4, RZ, RZ, R6 ;  /* 0x000000ffff047224 */ /* 0x000fe400078e0006 */
[----:B------:R-:W-:-:S07]  /*0460*/  IMAD.MOV.U32 R5, RZ, RZ, R7 ;  /* 0x000000ffff057224 */ /* 0x000fce00078e0007 */
.L_x_4:
[----:B------:R-:W-:Y:S05]  /*0470*/  BSYNC.RECONVERGENT B0 ;  /* 0x0000000000007941 */ /* 0x000fea0003800200 */
.L_x_3:
[----:B------:R-:W0:Y:S08]  /*0480*/  LDC.64 R10, c[0x0][0x3a0] ;  /* 0x0000e800ff0a7b82 */ /* 0x000e300000000a00 */
[----:B------:R-:W1:Y:S01]  /*0490*/  LDC.64 R8, c[0x0][0x398] ;  /* 0x0000e600ff087b82 */ /* 0x000e620000000a00 */
[----:B0-----:R-:W-:-:S06]  /*04a0*/  IMAD.WIDE R10, R0, 0x8, R10 ;  /* 0x00000008000a7825 */ /* 0x001fcc00078e020a */
[----:B------:R-:W2:Y:S01]  /*04b0*/  LDG.E.64 R10, desc[UR4][R10.64] ;  /* 0x000000040a0a7981 */ /* 0x000ea2000c1e1b00 */
[----:B-1----:R-:W-:-:S06]  /*04c0*/  IMAD.WIDE R8, R0, 0x8, R8 ;  /* 0x0000000800087825 */ /* 0x002fcc00078e0208 */
[----:B------:R-:W3:Y:S01]  /*04d0*/  LDG.E.64 R8, desc[UR4][R8.64] ;  /* 0x0000000408087981 */ /* 0x000ee2000c1e1b00 */
[----:B------:R-:W0:Y:S01]  /*04e0*/  MUFU.RCP64H R7, 100 ;  /* 0x4059000000077908 */ /* 0x000e220000001800 */
[----:B------:R-:W-:Y:S01]  /*04f0*/  MOV R12, 0x0 ;  /* 0x00000000000c7802 */ /* 0x000fe20000000f00 */
[----:B------:R-:W-:Y:S01]  /*0500*/  IMAD.MOV.U32 R13, RZ, RZ, 0x40590000 ;  /* 0x40590000ff0d7424 */ /* 0x000fe200078e00ff */
[----:B------:R-:W-:Y:S01]  /*0510*/  DADD R4, -R4, 1 ;  /* 0x3ff0000004047429 */ /* 0x000fe20000000100 */
[----:B------:R-:W-:Y:S01]  /*0520*/  IMAD.MOV.U32 R6, RZ, RZ, 0x1 ;  /* 0x00000001ff067424 */ /* 0x000fe200078e00ff */
[----:B------:R-:W-:Y:S01]  /*0530*/  UMOV UR6, 0x33333333 ;  /* 0x3333333300067882 */ /* 0x000fe20000000000 */
[----:B------:R-:W-:Y:S01]  /*0540*/  UMOV UR7, 0x3fe33333 ;  /* 0x3fe3333300077882 */ /* 0x000fe20000000000 */
[----:B------:R-:W-:Y:S04]  /*0550*/  BSSY.RECONVERGENT B0, `(.L_x_5) ;  /* 0x000001b000007945 */ /* 0x000fe80003800200 */
[----:B------:R-:W-:-:S02]  /*0560*/  DMUL R4, R4, UR6 ;  /* 0x0000000604047c28 */ /* 0x000fc40008000000 */
[----:B0-----:R-:W-:-:S08]  /*0570*/  DFMA R14, R6, -R12, 1 ;  /* 0x3ff00000060e742b */ /* 0x001fd0000000080c */
[----:B------:R-:W-:-:S08]  /*0580*/  DFMA R14, R14, R14, R14 ;  /* 0x0000000e0e0e722b */ /* 0x000fd0000000000e */
[----:B------:R-:W-:-:S08]  /*0590*/  DFMA R14, R6, R14, R6 ;  /* 0x0000000e060e722b */ /* 0x000fd00000000006 */
[----:B------:R-:W-:-:S08]  /*05a0*/  DFMA R12, R14, -R12, 1 ;  /* 0x3ff000000e0c742b */ /* 0x000fd0000000080c */
[----:B------:R-:W-:-:S08]  /*05b0*/  DFMA R14, R14, R12, R14 ;  /* 0x0000000c0e0e722b */ /* 0x000fd0000000000e */
[----:B--2---:R-:W-:Y:S01]  /*05c0*/  DMUL R6, R14, R10 ;  /* 0x0000000a0e067228 */ /* 0x004fe20000000000 */
[----:B------:R-:W-:-:S07]  /*05d0*/  FSETP.GEU.AND P2, PT, |R11|, 6.5827683646048100446e-37, PT ;  /* 0x036000000b00780b */ /* 0x000fce0003f4e200 */
[----:B------:R-:W-:Y:S02]  /*05e0*/  DFMA R12, R6, -100, R10 ;  /* 0xc0590000060c782b */ /* 0x000fe4000000000a */
[C---:B---3--:R-:W-:Y:S02]  /*05f0*/  DMUL R16, R8.reuse, -0.5 ;  /* 0xbfe0000008107828 */ /* 0x048fe40000000000 */
[----:B------:R-:W-:-:S04]  /*0600*/  DSETP.GEU.AND P0, PT, R8, RZ, PT ;  /* 0x000000ff0800722a */ /* 0x000fc80003f0e000 */
[----:B------:R-:W-:-:S04]  /*0610*/  DFMA R6, R14, R12, R6 ;  /* 0x0000000c0e06722b */ /* 0x000fc80000000006 */
[----:B------:R-:W-:Y:S02]  /*0620*/  FSEL R12, R16, RZ, !P0 ;  /* 0x000000ff100c7208 */ /* 0x000fe40004000000 */
[----:B------:R-:W-:-:S04]  /*0630*/  FSEL R13, R17, RZ, !P0 ;  /* 0x000000ff110d7208 */ /* 0x000fc80004000000 */
[----:B------:R-:W-:Y:S02]  /*0640*/  FFMA R8, RZ, 3.390625, R7 ;  /* 0x40590000ff087823 */ /* 0x000fe40000000007 */
[----:B------:R-:W-:-:S03]  /*0650*/  DSETP.GT.AND P0, PT, R12, 1, PT ;  /* 0x3ff000000c00742a */ /* 0x000fc60003f04000 */
[----:B------:R-:W-:-:S03]  /*0660*/  FSETP.GT.AND P1, PT, |R8|, 1.469367938527859385e-39, PT ;  /* 0x001000000800780b */ /* 0x000fc60003f24200 */
[----:B------:R-:W-:Y:S02]  /*0670*/  FSEL R8, R12, RZ, !P0 ;  /* 0x000000ff0c087208 */ /* 0x000fe40004000000 */
[----:B------:R-:W-:-:S08]  /*0680*/  FSEL R9, R13, 1.875, !P0 ;  /* 0x3ff000000d097808 */ /* 0x000fd00004000000 */
[----:B------:R-:W-:Y:S05]  /*0690*/  @P1 BRA P2, `(.L_x_6) ;  /* 0x0000000000181947 */ /* 0x000fea0001000000 */
[----:B------:R-:W-:Y:S01]  /*06a0*/  IMAD.MOV.U32 R12, RZ, RZ, R10 ;  /* 0x000000ffff0c7224 */ /* 0x000fe200078e000a */
[----:B------:R-:W-:Y:S01]  /*06b0*/  MOV R16, 0x700 ;  /* 0x0000070000107802 */ /* 0x000fe20000000f00 */
[----:B------:R-:W-:Y:S02]  /*06c0*/  IMAD.MOV.U32 R13, RZ, RZ, R11 ;  /* 0x000000ffff0d7224 */ /* 0x000fe400078e000b */
[----:B------:R-:W-:Y:S02]  /*06d0*/  IMAD.MOV.U32 R10, RZ, RZ, RZ ;  /* 0x000000ffff0a7224 */ /* 0x000fe400078e00ff */
[----:B------:R-:W-:-:S07]  /*06e0*/  IMAD.MOV.U32 R11, RZ, RZ, 0x40590000 ;  /* 0x40590000ff0b7424 */ /* 0x000fce00078e00ff */
[----:B------:R-:W-:Y:S05]  /*06f0*/  CALL.REL.NOINC `($__internal_0_$__cuda_sm20_div_rn_f64_full) ;  /* 0x0000000000647944 */ /* 0x000fea0003c00000 */
.L_x_6:
[----:B------:R-:W-:Y:S05]  /*0700*/  BSYNC.RECONVERGENT B0 ;  /* 0x0000000000007941 */ /* 0x000fea0003800200 */
.L_x_5:
[----:B------:R-:W-:Y:S01]  /*0710*/  UMOV UR6, 0x33333333 ;  /* 0x3333333300067882 */ /* 0x000fe20000000000 */
[----:B------:R-:W-:Y:S01]  /*0720*/  UMOV UR7, 0x3fd33333 ;  /* 0x3fd3333300077882 */ /* 0x000fe20000000000 */
[----:B------:R-:W-:Y:S01]  /*0730*/  DSETP.GT.AND P0, PT, R6, 1, PT ;  /* 0x3ff000000600742a */ /* 0x000fe20003f04000 */
[----:B------:R-:W0:Y:S01]  /*0740*/  LDC.64 R10, c[0x0][0x3a8] ;  /* 0x0000ea00ff0a7b82 */ /* 0x000e220000000a00 */
[----:B------:R-:W-:Y:S01]  /*0750*/  DMUL R4, R4, UR6 ;  /* 0x0000000604047c28 */ /* 0x000fe20008000000 */
[----:B------:R-:W-:Y:S01]  /*0760*/  UMOV UR6, 0x66666666 ;  /* 0x6666666600067882 */ /* 0x000fe20000000000 */
[----:B------:R-:W-:-:S06]  /*0770*/  UMOV UR7, 0x3fd66666 ;  /* 0x3fd6666600077882 */ /* 0x000fcc0000000000 */
[----:B------:R-:W-:Y:S01]  /*0780*/  DFMA R4, R2, UR6, R4 ;  /* 0x0000000602047c2b */ /* 0x000fe20008000004 */
[----:B------:R-:W-:Y:S01]  /*0790*/  UMOV UR6, 0x9999999a ;  /* 0x9999999a00067882 */ /* 0x000fe20000000000 */
[----:B------:R-:W-:Y:S01]  /*07a0*/  UMOV UR7, 0x3fc99999 ;  /* 0x3fc9999900077882 */ /* 0x000fe20000000000 */
[----:B------:R-:W-:Y:S02]  /*07b0*/  FSEL R2, R6, RZ, !P0 ;  /* 0x000000ff06027208 */ /* 0x000fe40004000000 */
[----:B------:R-:W-:-:S03]  /*07c0*/  FSEL R3, R7, 1.875, !P0 ;  /* 0x3ff0000007037808 */ /* 0x000fc60004000000 */
[----:B------:R-:W-:Y:S01]  /*07d0*/  DFMA R4, R8, UR6, R4 ;  /* 0x0000000608047c2b */ /* 0x000fe20008000004 */
[----:B------:R-:W-:Y:S01]  /*07e0*/  UMOV UR6, 0x33333333 ;  /* 0x3333333300067882 */ /* 0x000fe20000000000 */
[----:B------:R-:W-:-:S06]  /*07f0*/  UMOV UR7, 0x3fc33333 ;  /* 0x3fc3333300077882 */ /* 0x000fcc0000000000 */
[----:B------:R-:W-:Y:S01]  /*0800*/  DFMA R4, R2, UR6, R4 ;  /* 0x0000000602047c2b */ /* 0x000fe20008000004 */
[----:B0-----:R-:W-:-:S06]  /*0810*/  IMAD.WIDE R2, R0, 0x8, R10 ;  /* 0x0000000800027825 */ /* 0x001fcc00078e020a */
[----:B------:R0:W-:Y:S01]  /*0820*/  STG.E.64 desc[UR4][R2.64], R4 ;  /* 0x0000000402007986 */ /* 0x0001e2000c101b04 */
[----:B------:R-:W-:-:S14]  /*0830*/  DSETP.GT.AND P0, PT, R4, 1, PT ;  /* 0x3ff000000400742a */ /* 0x000fdc0003f04000 */
[----:B0-----:R-:W-:Y:S05]  /*0840*/  @!P0 EXIT ;  /* 0x000000000000894d */ /* 0x001fea0003800000 */
[----:B------:R-:W-:Y:S02]  /*0850*/  IMAD.MOV.U32 R4, RZ, RZ, 0x0 ;  /* 0x00000000ff047424 */ /* 0x000fe400078e00ff */
[----:B------:R-:W-:-:S05]  /*0860*/  IMAD.MOV.U32 R5, RZ, RZ, 0x3ff00000 ;  /* 0x3ff00000ff057424 */ /* 0x000fca00078e00ff */
[----:B------:R-:W-:Y:S01]  /*0870*/  STG.E.64 desc[UR4][R2.64], R4 ;  /* 0x0000000402007986 */ /* 0x000fe2000c101b04 */
[----:B------:R-:W-:Y:S05]  /*0880*/  EXIT ;  /* 0x000000000000794d */ /* 0x000fea0003800000 */
        .weak           $__internal_0_$__cuda_sm20_div_rn_f64_full
        .type           $__internal_0_$__cuda_sm20_div_rn_f64_full,@function
        .size           $__internal_0_$__cuda_sm20_div_rn_f64_full,(.L_x_82 - $__internal_0_$__cuda_sm20_div_rn_f64_full)
$__internal_0_$__cuda_sm20_div_rn_f64_full:
[C---:B------:R-:W-:Y:S01]  /*0890*/  FSETP.GEU.AND P0, PT, |R11|.reuse, 1.469367938527859385e-39, PT ;  /* 0x001000000b00780b */ /* 0x040fe20003f0e200 */
[----:B------:R-:W-:Y:S01]  /*08a0*/  IMAD.MOV.U32 R20, RZ, RZ, 0x1 ;  /* 0x00000001ff147424 */ /* 0x000fe200078e00ff */
[----:B------:R-:W-:Y:S01]  /*08b0*/  LOP3.LUT R6, R11, 0x800fffff, RZ, 0xc0, !PT ;  /* 0x800fffff0b067812 */ /* 0x000fe200078ec0ff */
[----:B------:R-:W-:Y:S01]  /*08c0*/  BSSY.RECONVERGENT B1, `(.L_x_7) ;  /* 0x0000054000017945 */ /* 0x000fe20003800200 */
[C---:B------:R-:W-:Y:S02]  /*08d0*/  FSETP.GEU.AND P2, PT, |R13|.reuse, 1.469367938527859385e-39, PT ;  /* 0x001000000d00780b */ /* 0x040fe40003f4e200 */
[----:B------:R-:W-:Y:S01]  /*08e0*/  LOP3.LUT R7, R6, 0x3ff00000, RZ, 0xfc, !PT ;  /* 0x3ff0000006077812 */ /* 0x000fe200078efcff */
[----:B------:R-:W-:Y:S01]  /*08f0*/  IMAD.MOV.U32 R6, RZ, RZ, R10 ;  /* 0x000000ffff067224 */ /* 0x000fe200078e000a */
[----:B------:R-:W-:Y:S02]  /*0900*/  LOP3.LUT R17, R13, 0x7ff00000, RZ, 0xc0, !PT ;  /* 0x7ff000000d117812 */ /* 0x000fe400078ec0ff */
[----:B------:R-:W-:-:S03]  /*0910*/  LOP3.LUT R26, R11, 0x7ff00000, RZ, 0xc0, !PT ;  /* 0x7ff000000b1a7812 */ /* 0x000fc600078ec0ff */
[----:B------:R-:W-:Y:S01]  /*0920*/  @!P0 DMUL R6, R10, 8.98846567431157953865e+307 ;  /* 0x7fe000000a068828 */ /* 0x000fe20000000000 */
[----:B------:R-:W-:-:S03]  /*0930*/  ISETP.GE.U32.AND P1, PT, R17, R26, PT ;  /* 0x0000001a1100720c */ /* 0x000fc60003f26070 */
[----:B------:R-:W-:Y:S01]  /*0940*/  @!P2 LOP3.LUT R18, R11, 0x7ff00000, RZ, 0xc0, !PT ;  /* 0x7ff000000b12a812 */ /* 0x000fe200078ec0ff */
[----:B------:R-:W-:Y:S01]  /*0950*/  @!P2 IMAD.MOV.U32 R22, RZ, RZ, RZ ;  /* 0x000000ffff16a224 */ /* 0x000fe200078e00ff */
[----:B------:R-:W0:Y:S02]  /*0960*/  MUFU.RCP64H R21, R7 ;  /* 0x0000000700157308 */ /* 0x000e240000001800 */
[----:B------:R-:W-:Y:S01]  /*0970*/  @!P2 ISETP.GE.U32.AND P3, PT, R17, R18, PT ;  /* 0x000000121100a20c */ /* 0x000fe20003f66070 */
[----:B------:R-:W-:Y:S01]  /*0980*/  IMAD.MOV.U32 R18, RZ, RZ, 0x1ca00000 ;  /* 0x1ca00000ff127424 */ /* 0x000fe200078e00ff */
[----:B------:R-:W-:-:S04]  /*0990*/  @!P0 LOP3.LUT R26, R7, 0x7ff00000, RZ, 0xc0, !PT ;  /* 0x7ff00000071a8812 */ /* 0x000fc800078ec0ff */
[----:B------:R-:W-:Y:S01]  /*09a0*/  @!P2 SEL R19, R18, 0x63400000, !P3 ;  /* 0x634000001213a807 */ /* 0x000fe20005800000 */
[----:B------:R-:W-:-:S03]  /*09b0*/  VIADD R27, R26, 0xffffffff ;  /* 0xffffffff1a1b7836 */ /* 0x000fc60000000000 */
[----:B------:R-:W-:-:S04]  /*09c0*/  @!P2 LOP3.LUT R19, R19, 0x80000000, R13, 0xf8, !PT ;  /* 0x800000001313a812 */ /* 0x000fc800078ef80d */
[----:B------:R-:W-:Y:S01]  /*09d0*/  @!P2 LOP3.LUT R23, R19, 0x100000, RZ, 0xfc, !PT ;  /* 0x001000001317a812 */ /* 0x000fe200078efcff */
[----:B0-----:R-:W-:Y:S01]  /*09e0*/  DFMA R14, R20, -R6, 1 ;  /* 0x3ff00000140e742b */ /* 0x001fe20000000806 */
[----:B------:R-:W-:-:S07]  /*09f0*/  IMAD.MOV.U32 R19, RZ, RZ, R17 ;  /* 0x000000ffff137224 */ /* 0x000fce00078e0011 */
[----:B------:R-:W-:-:S08]  /*0a00*/  DFMA R14, R14, R14, R14 ;  /* 0x0000000e0e0e722b */ /* 0x000fd0000000000e */
[----:B------:R-:W-:Y:S01]  /*0a10*/  DFMA R20, R20, R14, R20 ;  /* 0x0000000e1414722b */ /* 0x000fe20000000014 */
[----:B------:R-:W-:Y:S02]  /*0a20*/  SEL R15, R18, 0x63400000, !P1 ;  /* 0x63400000120f7807 */ /* 0x000fe40004800000 */
[----:B------:R-:W-:Y:S02]  /*0a30*/  MOV R14, R12 ;  /* 0x0000000c000e7202 */ /* 0x000fe40000000f00 */
[----:B------:R-:W-:-:S03]  /*0a40*/  LOP3.LUT R15, R15, 0x800fffff, R13, 0xf8, !PT ;  /* 0x800fffff0f0f7812 */ /* 0x000fc600078ef80d */
[----:B------:R-:W-:-:S03]  /*0a50*/  DFMA R24, R20, -R6, 1 ;  /* 0x3ff000001418742b */ /* 0x000fc60000000806 */
[----:B------:R-:W-:-:S05]  /*0a60*/  @!P2 DFMA R14, R14, 2, -R22 ;  /* 0x400000000e0ea82b */ /* 0x000fca0000000816 */
[----:B------:R-:W-:-:S05]  /*0a70*/  DFMA R24, R20, R24, R20 ;  /* 0x000000181418722b */ /* 0x000fca0000000014 */
[----:B------:R-:W-:-:S03]  /*0a80*/  @!P2 LOP3.LUT R19, R15, 0x7ff00000, RZ, 0xc0, !PT ;  /* 0x7ff000000f13a812 */ /* 0x000fc600078ec0ff */
[----:B------:R-:W-:Y:S02]  /*0a90*/  DMUL R20, R24, R14 ;  /* 0x0000000e18147228 */ /* 0x000fe40000000000 */
[----:B------:R-:W-:-:S05]  /*0aa0*/  VIADD R22, R19, 0xffffffff ;  /* 0xffffffff13167836 */ /* 0x000fca0000000000 */
[----:B------:R-:W-:Y:S01]  /*0ab0*/  ISETP.GT.U32.AND P0, PT, R22, 0x7feffffe, PT ;  /* 0x7feffffe1600780c */ /* 0x000fe20003f04070 */
[----:B------:R-:W-:-:S03]  /*0ac0*/  DFMA R22, R20, -R6, R14 ;  /* 0x800000061416722b */ /* 0x000fc6000000000e */
[----:B------:R-:W-:-:S05]  /*0ad0*/  ISETP.GT.U32.OR P0, PT, R27, 0x7feffffe, P0 ;  /* 0x7feffffe1b00780c */ /* 0x000fca0000704470 */
[----:B------:R-:W-:-:S08]  /*0ae0*/  DFMA R22, R24, R22, R20 ;  /* 0x000000161816722b */ /* 0x000fd00000000014 */
[----:B------:R-:W-:Y:S05]  /*0af0*/  @P0 BRA `(.L_x_8) ;  /* 0x00000000006c0947 */ /* 0x000fea0003800000 */
[----:B------:R-:W-:-:S04]  /*0b00*/  LOP3.LUT R20, R11, 0x7ff00000, RZ, 0xc0, !PT ;  /* 0x7ff000000b147812 */ /* 0x000fc800078ec0ff */
[CC--:B------:R-:W-:Y:S02]  /*0b10*/  VIADDMNMX R12, R17.reuse, -R20.reuse, 0xb9600000, !PT ;  /* 0xb9600000110c7446 */ /* 0x0c0fe40007800914 */
[----:B------:R-:W-:Y:S02]  /*0b20*/  ISETP.GE.U32.AND P0, PT, R17, R20, PT ;  /* 0x000000141100720c */ /* 0x000fe40003f06070 */
[----:B------:R-:W-:Y:S02]  /*0b30*/  VIMNMX R12, PT, PT, R12, 0x46a00000, PT ;  /* 0x46a000000c0c7848 */ /* 0x000fe40003fe0100 */
[----:B------:R-:W-:Y:S01]  /*0b40*/  SEL R13, R18, 0x63400000, !P0 ;  /* 0x63400000120d7807 */ /* 0x000fe20004000000 */
[----:B------:R-:W-:-:S04]  /*0b50*/  IMAD.MOV.U32 R18, RZ, RZ, RZ ;  /* 0x000000ffff127224 */ /* 0x000fc800078e00ff */
[----:B------:R-:W-:-:S04]  /*0b60*/  IMAD.IADD R12, R12, 0x1, -R13 ;  /* 0x000000010c0c7824 */ /* 0x000fc800078e0a0d */
[----:B------:R-:W-:-:S06]  /*0b70*/  VIADD R19, R12, 0x7fe00000 ;  /* 0x7fe000000c137836 */ /* 0x000fcc0000000000 */
[----:B------:R-:W-:-:S10]  /*0b80*/  DMUL R20, R22, R18 ;  /* 0x0000001216147228 */ /* 0x000fd40000000000 */
[----:B------:R-:W-:-:S13]  /*0b90*/  FSETP.GTU.AND P0, PT, |R21|, 1.469367938527859385e-39, PT ;  /* 0x001000001500780b */ /* 0x000fda0003f0c200 */
[----:B------:R-:W-:Y:S05]  /*0ba0*/  @P0 BRA `(.L_x_9) ;  /* 0x0000000000940947 */ /* 0x000fea0003800000 */
[----:B------:R-:W-:Y:S01]  /*0bb0*/  DFMA R6, R22, -R6, R14 ;  /* 0x800000061606722b */ /* 0x000fe2000000000e */
[----:B------:R-:W-:-:S09]  /*0bc0*/  IMAD.MOV.U32 R18, RZ, RZ, RZ ;  /* 0x000000ffff127224 */ /* 0x000fd200078e00ff */
[C---:B------:R-:W-:Y:S02]  /*0bd0*/  FSETP.NEU.AND P0, PT, R7.reuse, RZ, PT ;  /* 0x000000ff0700720b */ /* 0x040fe40003f0d000 */
[----:B------:R-:W-:-:S04]  /*0be0*/  LOP3.LUT R11, R7, 0x80000000, R11, 0x48, !PT ;  /* 0x80000000070b7812 */ /* 0x000fc800078e480b */
[----:B------:R-:W-:-:S07]  /*0bf0*/  LOP3.LUT R19, R11, R19, RZ, 0xfc, !PT ;  /* 0x000000130b137212 */ /* 0x000fce00078efcff */
[----:B------:R-:W-:Y:S05]  /*0c00*/  @!P0 BRA `(.L_x_9) ;  /* 0x00000000007c8947 */ /* 0x000fea0003800000 */
[----:B------:R-:W-:Y:S01]  /*0c10*/  IMAD.MOV R7, RZ, RZ, -R12 ;  /* 0x000000ffff077224 */ /* 0x000fe200078e0a0c */
[----:B------:R-:W-:Y:S01]  /*0c20*/  DMUL.RP R18, R22, R18 ;  /* 0x0000001216127228 */ /* 0x000fe20000008000 */
[----:B------:R-:W-:-:S06]  /*0c30*/  IMAD.MOV.U32 R6, RZ, RZ, RZ ;  /* 0x000000ffff067224 */ /* 0x000fcc00078e00ff */
[----:B------:R-:W-:-:S03]  /*0c40*/  DFMA R6, R20, -R6, R22 ;  /* 0x800000061406722b */ /* 0x000fc60000000016 */
[----:B------:R-:W-:-:S03]  /*0c50*/  LOP3.LUT R11, R19, R11, RZ, 0x3c, !PT ;  /* 0x0000000b130b7212 */ /* 0x000fc600078e3cff */
[----:B------:R-:W-:-:S04]  /*0c60*/  IADD3 R6, PT, PT, -R12, -0x43300000, RZ ;  /* 0xbcd000000c067810 */ /* 0x000fc80007ffe1ff */
[----:B------:R-:W-:-:S04]  /*0c70*/  FSETP.NEU.AND P0, PT, |R7|, R6, PT ;  /* 0x000000060700720b */ /* 0x000fc80003f0d200 */
[----:B------:R-:W-:Y:S02]  /*0c80*/  FSEL R20, R18, R20, !P0 ;  /* 0x0000001412147208 */ /* 0x000fe40004000000 */
[----:B------:R-:W-:Y:S01]  /*0c90*/  FSEL R21, R11, R21, !P0 ;  /* 0x000000150b157208 */ /* 0x000fe20004000000 */
[----:B------:R-:W-:Y:S06]  /*0ca0*/  BRA `(.L_x_9) ;  /* 0x0000000000547947 */ /* 0x000fec0003800000 */
.L_x_8:
[----:B------:R-:W-:-:S14]  /*0cb0*/  DSETP.NAN.AND P0, PT, R12, R12, PT ;  /* 0x0000000c0c00722a */ /* 0x000fdc0003f08000 */
[----:B------:R-:W-:Y:S05]  /*0cc0*/  @P0 BRA `(.L_x_10) ;  /* 0x0000000000440947 */ /* 0x000fea0003800000 */
[----:B------:R-:W-:-:S14]  /*0cd0*/  DSETP.NAN.AND P0, PT, R10, R10, PT ;  /* 0x0000000a0a00722a */ /* 0x000fdc0003f08000 */
[----:B------:R-:W-:Y:S05]  /*0ce0*/  @P0 BRA `(.L_x_11) ;  /* 0x0000000000300947 */ /* 0x000fea0003800000 */
[----:B------:R-:W-:Y:S01]  /*0cf0*/  ISETP.NE.AND P0, PT, R19, R26, PT ;  /* 0x0000001a1300720c */ /* 0x000fe20003f05270 */
[----:B------:R-:W-:Y:S01]  /*0d00*/  IMAD.MOV.U32 R21, RZ, RZ, -0x80000 ;  /* 0xfff80000ff157424 */ /* 0x000fe200078e00ff */
[----:B------:R-:W-:-:S11]  /*0d10*/  MOV R20, 0x0 ;  /* 0x0000000000147802 */ /* 0x000fd60000000f00 */
[----:B------:R-:W-:Y:S05]  /*0d20*/  @!P0 BRA `(.L_x_9) ;  /* 0x0000000000348947 */ /* 0x000fea0003800000 */
[----:B------:R-:W-:Y:S02]  /*0d30*/  ISETP.NE.AND P0, PT, R19, 0x7ff00000, PT ;  /* 0x7ff000001300780c */ /* 0x000fe40003f05270 */
[----:B------:R-:W-:Y:S02]  /*0d40*/  LOP3.LUT R21, R13, 0x80000000, R11, 0x48, !PT ;  /* 0x800000000d157812 */ /* 0x000fe400078e480b */
[----:B------:R-:W-:-:S13]  /*0d50*/  ISETP.EQ.OR P0, PT, R26, RZ, !P0 ;  /* 0x000000ff1a00720c */ /* 0x000fda0004702670 */
[----:B------:R-:W-:Y:S01]  /*0d60*/  @P0 LOP3.LUT R6, R21, 0x7ff00000, RZ, 0xfc, !PT ;  /* 0x7ff0000015060812 */ /* 0x000fe200078efcff */
[----:B------:R-:W-:Y:S02]  /*0d70*/  @!P0 IMAD.MOV.U32 R20, RZ, RZ, RZ ;  /* 0x000000ffff148224 */ /* 0x000fe400078e00ff */
[----:B------:R-:W-:Y:S02]  /*0d80*/  @P0 IMAD.MOV.U32 R20, RZ, RZ, RZ ;  /* 0x000000ffff140224 */ /* 0x000fe400078e00ff */
[----:B------:R-:W-:Y:S01]  /*0d90*/  @P0 IMAD.MOV.U32 R21, RZ, RZ, R6 ;  /* 0x000000ffff150224 */ /* 0x000fe200078e0006 */
[----:B------:R-:W-:Y:S06]  /*0da0*/  BRA `(.L_x_9) ;  /* 0x0000000000147947 */ /* 0x000fec0003800000 */
.L_x_11:
[----:B------:R-:W-:Y:S01]  /*0db0*/  LOP3.LUT R21, R11, 0x80000, RZ, 0xfc, !PT ;  /* 0x000800000b157812 */ /* 0x000fe200078efcff */
[----:B------:R-:W-:Y:S01]  /*0dc0*/  IMAD.MOV.U32 R20, RZ, RZ, R10 ;  /* 0x000000ffff147224 */ /* 0x000fe200078e000a */
[----:B------:R-:W-:Y:S06]  /*0dd0*/  BRA `(.L_x_9) ;  /* 0x0000000000087947 */ /* 0x000fec0003800000 */
.L_x_10:
[----:B------:R-:W-:Y:S01]  /*0de0*/  LOP3.LUT R21, R13, 0x80000, RZ, 0xfc, !PT ;  /* 0x000800000d157812 */ /* 0x000fe200078efcff */
[----:B------:R-:W-:-:S07]  /*0df0*/  IMAD.MOV.U32 R20, RZ, RZ, R12 ;  /* 0x000000ffff147224 */ /* 0x000fce00078e000c */
.L_x_9:
[----:B------:R-:W-:Y:S05]  /*0e00*/  BSYNC.RECONVERGENT B1 ;  /* 0x0000000000017941 */ /* 0x000fea0003800200 */
.L_x_7:
[----:B------:R-:W-:Y:S02]  /*0e10*/  IMAD.MOV.U32 R17, RZ, RZ, 0x0 ;  /* 0x00000000ff117424 */ /* 0x000fe400078e00ff */
[----:B------:R-:W-:Y:S02]  /*0e20*/  IMAD.MOV.U32 R6, RZ, RZ, R20 ;  /* 0x000000ffff067224 */ /* 0x000fe400078e0014 */
[----:B------:R-:W-:Y:S01]  /*0e30*/  IMAD.MOV.U32 R7, RZ, RZ, R21 ;  /* 0x000000ffff077224 */ /* 0x000fe200078e0015 */
[----:B------:R-:W-:Y:S06]  /*0e40*/  RET.REL.NODEC R16 `(_Z12calculateDRIPdPlPiS_S_S_i) ;  /* 0xfffffff0106c7950 */ /* 0x000fec0003c3ffff */
.L_x_12:
        /* <DEDUP_REMOVED lines=11> */
.L_x_82:


//--------------------- .text._Z19calculateVolatilityPfPiPdii --------------------------
	.section	.text._Z19calculateVolatilityPfPiPdii,"ax",@progbits
	.align	128
        .global         _Z19calculateVolatilityPfPiPdii
        .type           _Z19calculateVolatilityPfPiPdii,@function
        .size           _Z19calculateVolatilityPfPiPdii,(.L_x_83 - _Z19calculateVolatilityPfPiPdii)
        .other          _Z19calculateVolatilityPfPiPdii,@"STO_CUDA_ENTRY STV_DEFAULT"
_Z19calculateVolatilityPfPiPdii:
.text._Z19calculateVolatilityPfPiPdii:
[----:B------:R-:W-:Y:S01]  /*0000*/  LDC R1, c[0x0][0x37c] ;  /* 0x0000df00ff017b82 */ /* 0x000fe20000000800 */
[----:B------:R-:W0:Y:S07]  /*0010*/  S2R R3, SR_TID.X ;  /* 0x0000000000037919 */ /* 0x000e2e0000002100 */
[----:B------:R-:W0:Y:S01]  /*0020*/  S2UR UR6, SR_CTAID.X ;  /* 0x00000000000679c3 */ /* 0x000e220000002500 */
[----:B------:R-:W1:Y:S01]  /*0030*/  LDCU UR7, c[0x0][0x398] ;  /* 0x00007300ff0777ac */ /* 0x000e620008000800 */
[----:B------:R-:W-:Y:S01]  /*0040*/  BSSY.RECONVERGENT B0, `(.L_x_13) ;  /* 0x00000a6000007945 */ /* 0x000fe20003800200 */
[----:B------:R-:W2:Y:S05]  /*0050*/  LDCU.64 UR4, c[0x0][0x358] ;  /* 0x00006b00ff0477ac */ /* 0x000eaa0008000a00 */
[----:B------:R-:W0:Y:S02]  /*0060*/  LDC R2, c[0x0][0x360] ;  /* 0x0000d800ff027b82 */ /* 0x000e240000000800 */
[----:B0-----:R-:W-:-:S05]  /*0070*/  IMAD R2, R2, UR6, R3 ;  /* 0x0000000602027c24 */ /* 0x001fca000f8e0203 */
[----:B-1----:R-:W-:-:S13]  /*0080*/  ISETP.GE.AND P0, PT, R2, UR7, PT ;  /* 0x0000000702007c0c */ /* 0x002fda000bf06270 */
[----:B--2---:R-:W-:Y:S05]  /*0090*/  @P0 BRA `(.L_x_14) ;  /* 0x0000000800800947 */ /* 0x004fea0003800000 */
[----:B------:R-:W0:Y:S02]  /*00a0*/  LDC.64 R4, c[0x0][0x388] ;  /* 0x0000e200ff047b82 */ /* 0x000e240000000a00 */
[----:B0-----:R-:W-:-:S06]  /*00b0*/  IMAD.WIDE R4, R2, 0x4, R4 ;  /* 0x0000000402047825 */ /* 0x001fcc00078e0204 */
[----:B------:R-:W2:Y:S02]  /*00c0*/  LDG.E R4, desc[UR4][R4.64] ;  /* 0x0000000404047981 */ /* 0x000ea4000c1e1900 */
[----:B--2---:R-:W-:-:S13]  /*00d0*/  ISETP.GE.AND P0, PT, R4, 0x2, PT ;  /* 0x000000020400780c */ /* 0x004fda0003f06270 */
[----:B------:R-:W-:Y:S05]  /*00e0*/  @!P0 BRA `(.L_x_14) ;  /* 0x00000008006c8947 */ /* 0x000fea0003800000 */
[----:B------:R-:W0:Y:S01]  /*00f0*/  LDCU UR6, c[0x0][0x39c] ;  /* 0x00007380ff0677ac */ /* 0x000e220008000800 */
[C---:B------:R-:W-:Y:S01]  /*0100*/  ISETP.GE.U32.AND P0, PT, R4.reuse, 0x9, PT ;  /* 0x000000090400780c */ /* 0x040fe20003f06070 */
[----:B------:R-:W-:Y:S01]  /*0110*/  VIADD R0, R4, 0xffffffff ;  /* 0xffffffff04007836 */ /* 0x000fe20000000000 */
[----:B------:R-:W-:Y:S01]  /*0120*/  BSSY.RECONVERGENT B1, `(.L_x_15) ;  /* 0x0000038000017945 */ /* 0x000fe20003800200 */
[----:B------:R-:W-:Y:S01]  /*0130*/  IMAD.MOV.U32 R4, RZ, RZ, 0x1 ;  /* 0x00000001ff047424 */ /* 0x000fe200078e00ff */
[----:B------:R-:W-:Y:S02]  /*0140*/  CS2R R18, SRZ ;  /* 0x0000000000127805 */ /* 0x000fe4000001ff00 */
[----:B------:R-:W-:Y:S01]  /*0150*/  LOP3.LUT R11, R0, 0x7, RZ, 0xc0, !PT ;  /* 0x00000007000b7812 */ /* 0x000fe200078ec0ff */
[----:B0-----:R-:W-:-:S06]  /*0160*/  IMAD R3, R2, UR6, RZ ;  /* 0x0000000602037c24 */ /* 0x001fcc000f8e02ff */
[----:B------:R-:W-:Y:S05]  /*0170*/  @!P0 BRA `(.L_x_16) ;  /* 0x0000000000c88947 */ /* 0x000fea0003800000 */
[----:B------:R-:W0:Y:S01]  /*0180*/  LDC.64 R14, c[0x0][0x380] ;  /* 0x0000e000ff0e7b82 */ /* 0x000e220000000a00 */
[----:B------:R-:W-:Y:S01]  /*0190*/  LOP3.LUT R6, R0, 0xfffffff8, RZ, 0xc0, !PT ;  /* 0xfffffff800067812 */ /* 0x000fe200078ec0ff */
[----:B------:R-:W-:Y:S01]  /*01a0*/  BSSY.RECONVERGENT B2, `(.L_x_17) ;  /* 0x000002e000027945 */ /* 0x000fe20003800200 */
[----:B------:R-:W-:Y:S01]  /*01b0*/  VIADD R4, R3, 0x1 ;  /* 0x0000000103047836 */ /* 0x000fe20000000000 */
[----:B------:R-:W-:Y:S01]  /*01c0*/  CS2R R18, SRZ ;  /* 0x0000000000127805 */ /* 0x000fe2000001ff00 */
[----:B------:R-:W-:Y:S02]  /*01d0*/  IMAD.MOV.U32 R5, RZ, RZ, RZ ;  /* 0x000000ffff057224 */ /* 0x000fe400078e00ff */
[----:B------:R-:W-:Y:S01]  /*01e0*/  IMAD.MOV R6, RZ, RZ, -R6 ;  /* 0x000000ffff067224 */ /* 0x000fe200078e0a06 */
[----:B0-----:R-:W-:-:S05]  /*01f0*/  IADD3 R14, P0, PT, R14, 0xc, RZ ;  /* 0x0000000c0e0e7810 */ /* 0x001fca0007f1e0ff */
[----:B------:R-:W-:-:S08]  /*0200*/  IMAD.X R15, RZ, RZ, R15, P0 ;  /* 0x000000ffff0f7224 */ /* 0x000fd000000e060f */
.L_x_18:
[----:B------:R-:W-:-:S05]  /*0210*/  IMAD.WIDE R22, R4, 0x4, R14 ;  /* 0x0000000404167825 */ /* 0x000fca00078e020e */
[----:B------:R-:W2:Y:S04]  /*0220*/  LDG.E R16, desc[UR4][R22.64+-0xc] ;  /* 0xfffff40416107981 */ /* 0x000ea8000c1e1900 */
[----:B------:R-:W2:Y:S04]  /*0230*/  LDG.E R13, desc[UR4][R22.64+-0x10] ;  /* 0xfffff004160d7981 */ /* 0x000ea8000c1e1900 */
[----:B------:R-:W3:Y:S04]  /*0240*/  LDG.E R25, desc[UR4][R22.64+-0x8] ;  /* 0xfffff80416197981 */ /* 0x000ee8000c1e1900 */
[----:B------:R-:W4:Y:S04]  /*0250*/  LDG.E R21, desc[UR4][R22.64+-0x4] ;  /* 0xfffffc0416157981 */ /* 0x000f28000c1e1900 */
[----:B------:R-:W5:Y:S04]  /*0260*/  LDG.E R20, desc[UR4][R22.64] ;  /* 0x0000000416147981 */ /* 0x000f68000c1e1900 */
[----:B------:R-:W5:Y:S04]  /*0270*/  LDG.E R7, desc[UR4][R22.64+0x4] ;  /* 0x0000040416077981 */ /* 0x000f68000c1e1900 */
[----:B------:R-:W5:Y:S04]  /*0280*/  LDG.E R8, desc[UR4][R22.64+0x8] ;  /* 0x0000080416087981 */ /* 0x000f68000c1e1900 */
[----:B------:R-:W5:Y:S04]  /*0290*/  LDG.E R9, desc[UR4][R22.64+0xc] ;  /* 0x00000c0416097981 */ /* 0x000f68000c1e1900 */
[----:B------:R-:W5:Y:S01]  /*02a0*/  LDG.E R10, desc[UR4][R22.64+0x10] ;  /* 0x00001004160a7981 */ /* 0x000f62000c1e1900 */
[----:B------:R-:W-:-:S02]  /*02b0*/  VIADD R6, R6, 0x8 ;  /* 0x0000000806067836 */ /* 0x000fc40000000000 */
[----:B------:R-:W-:Y:S02]  /*02c0*/  VIADD R5, R5, 0x8 ;  /* 0x0000000805057836 */ /* 0x000fe40000000000 */
[----:B------:R-:W-:Y:S01]  /*02d0*/  VIADD R4, R4, 0x8 ;  /* 0x0000000804047836 */ /* 0x000fe20000000000 */
[----:B------:R-:W-:Y:S01]  /*02e0*/  ISETP.NE.AND P0, PT, R6, RZ, PT ;  /* 0x000000ff0600720c */ /* 0x000fe20003f05270 */
[----:B--2---:R-:W-:-:S04]  /*02f0*/  FADD R24, R16, -R13 ;  /* 0x8000000d10187221 */ /* 0x004fc80000000000 */
[----:B------:R-:W0:Y:S01]  /*0300*/  F2F.F64.F32 R12, |R24| ;  /* 0x40000018000c7310 */ /* 0x000e220000201800 */
[----:B---3--:R-:W-:Y:S01]  /*0310*/  FADD R26, -R16, R25 ;  /* 0x00000019101a7221 */ /* 0x008fe20000000100 */
[----:B----4-:R-:W-:-:S06]  /*0320*/  FADD R25, -R25, R21 ;  /* 0x0000001519197221 */ /* 0x010fcc0000000100 */
[----:B------:R-:W1:Y:S01]  /*0330*/  F2F.F64.F32 R16, |R26| ;  /* 0x4000001a00107310 */ /* 0x000e620000201800 */
[----:B-----5:R-:W-:Y:S01]  /*0340*/  FADD R21, -R21, R20 ;  /* 0x0000001415157221 */ /* 0x020fe20000000100 */
[----:B------:R-:W-:Y:S01]  /*0350*/  FADD R20, -R20, R7 ;  /* 0x0000000714147221 */ /* 0x000fe20000000100 */
[----:B0-----:R-:W-:Y:S01]  /*0360*/  DADD R18, R12, R18 ;  /* 0x000000000c127229 */ /* 0x001fe20000000012 */
[----:B------:R-:W-:-:S04]  /*0370*/  FADD R7, -R7, R8 ;  /* 0x0000000807077221 */ /* 0x000fc80000000100 */
[----:B------:R-:W0:Y:S01]  /*0380*/  F2F.F64.F32 R12, |R25| ;  /* 0x40000019000c7310 */ /* 0x000e220000201800 */
[----:B------:R-:W-:Y:S02]  /*0390*/  FADD R8, -R8, R9 ;  /* 0x0000000908087221 */ /* 0x000fe40000000100 */
[----:B-1----:R-:W-:Y:S01]  /*03a0*/  DADD R18, R18, R16 ;  /* 0x0000000012127229 */ /* 0x002fe20000000010 */
[----:B------:R-:W-:-:S04]  /*03b0*/  FADD R10, -R9, R10 ;  /* 0x0000000a090a7221 */ /* 0x000fc80000000100 */
[----:B------:R-:W1:Y:S03]  /*03c0*/  F2F.F64.F32 R16, |R21| ;  /* 0x4000001500107310 */ /* 0x000e660000201800 */
[----:B0-----:R-:W-:-:S05]  /*03d0*/  DADD R12, R18, R12 ;  /* 0x00000000120c7229 */ /* 0x001fca000000000c */
[----:B------:R-:W0:Y:S03]  /*03e0*/  F2F.F64.F32 R18, |R20| ;  /* 0x4000001400127310 */ /* 0x000e260000201800 */
[----:B-1----:R-:W-:-:S05]  /*03f0*/  DADD R16, R12, R16 ;  /* 0x000000000c107229 */ /* 0x002fca0000000010 */
[----:B------:R-:W1:Y:S03]  /*0400*/  F2F.F64.F32 R12, |R7| ;  /* 0x40000007000c7310 */ /* 0x000e660000201800 */
[----:B0-----:R-:W-:-:S05]  /*0410*/  DADD R18, R16, R18 ;  /* 0x0000000010127229 */ /* 0x001fca0000000012 */
[----:B------:R-:W0:Y:S03]  /*0420*/  F2F.F64.F32 R16, |R8| ;  /* 0x4000000800107310 */ /* 0x000e260000201800 */
[----:B-1----:R-:W-:-:S05]  /*0430*/  DADD R12, R18, R12 ;  /* 0x00000000120c7229 */ /* 0x002fca000000000c */
[----:B------:R-:W1:Y:S03]  /*0440*/  F2F.F64.F32 R18, |R10| ;  /* 0x4000000a00127310 */ /* 0x000e660000201800 */
[----:B0-----:R-:W-:-:S08]  /*0450*/  DADD R12, R12, R16 ;  /* 0x000000000c0c7229 */ /* 0x001fd00000000010 */
[----:B-1----:R-:W-:Y:S01]  /*0460*/  DADD R18, R12, R18 ;  /* 0x000000000c127229 */ /* 0x002fe20000000012 */
[----:B------:R-:W-:Y:S10]  /*0470*/  @P0 BRA `(.L_x_18) ;  /* 0xfffffffc00640947 */ /* 0x000ff4000383ffff */
[----:B------:R-:W-:Y:S05]  /*0480*/  BSYNC.RECONVERGENT B2 ;  /* 0x0000000000027941 */ /* 0x000fea0003800200 */
.L_x_17:
[----:B------:R-:W-:-:S07]  /*0490*/  VIADD R4, R5, 0x1 ;  /* 0x0000000105047836 */ /* 0x000fce0000000000 */
.L_x_16:
[----:B------:R-:W-:Y:S05]  /*04a0*/  BSYNC.RECONVERGENT B1 ;  /* 0x0000000000017941 */ /* 0x000fea0003800200 */
.L_x_15:
[----:B------:R-:W-:Y:S01]  /*04b0*/  ISETP.NE.AND P0, PT, R11, RZ, PT ;  /* 0x000000ff0b00720c */ /* 0x000fe20003f05270 */
[----:B------:R-:W-:-:S12]  /*04c0*/  BSSY.RECONVERGENT B1, `(.L_x_19) ;  /* 0x0000042000017945 */ /* 0x000fd80003800200 */
[----:B------:R-:W-:Y:S05]  /*04d0*/  @!P0 BRA `(.L_x_20) ;  /* 0x0000000400008947 */ /* 0x000fea0003800000 */
[----:B------:R-:W-:Y:S01]  /*04e0*/  ISETP.GE.U32.AND P0, PT, R11, 0x4, PT ;  /* 0x000000040b00780c */ /* 0x000fe20003f06070 */
[----:B------:R-:W-:Y:S01]  /*04f0*/  BSSY.RECONVERGENT B2, `(.L_x_21) ;  /* 0x000001f000027945 */ /* 0x000fe20003800200 */
[----:B------:R-:W-:-:S04]  /*0500*/  LOP3.LUT R14, R0, 0x3, RZ, 0xc0, !PT ;  /* 0x00000003000e7812 */ /* 0x000fc800078ec0ff */
[----:B------:R-:W-:-:S07]  /*0510*/  ISETP.NE.AND P1, PT, R14, RZ, PT ;  /* 0x000000ff0e00720c */ /* 0x000fce0003f25270 */
[----:B------:R-:W-:Y:S06]  /*0520*/  @!P0 BRA `(.L_x_22) ;  /* 0x00000000006c8947 */ /* 0x000fec0003800000 */
[----:B------:R-:W0:Y:S01]  /*0530*/  LDC.64 R8, c[0x0][0x380] ;  /* 0x0000e000ff087b82 */ /* 0x000e220000000a00 */
[----:B------:R-:W1:Y:S01]  /*0540*/  LDCU.64 UR6, c[0x0][0x380] ;  /* 0x00007000ff0677ac */ /* 0x000e620008000a00 */
[C-C-:B------:R-:W-:Y:S01]  /*0550*/  IMAD.IADD R5, R3.reuse, 0x1, R4.reuse ;  /* 0x0000000103057824 */ /* 0x140fe200078e0204 */
[----:B------:R-:W-:Y:S02]  /*0560*/  SHF.R.S32.HI R6, RZ, 0x1f, R4 ;  /* 0x0000001fff067819 */ /* 0x000fe40000011404 */
[----:B------:R-:W-:-:S04]  /*0570*/  IADD3 R7, P0, PT, R3, R4, RZ ;  /* 0x0000000403077210 */ /* 0x000fc80007f1e0ff */
[----:B------:R-:W-:Y:S02]  /*0580*/  LEA.HI.X.SX32 R10, R3, R6, 0x1, P0 ;  /* 0x00000006030a7211 */ /* 0x000fe400000f0eff */
[----:B-1----:R-:W-:Y:S01]  /*0590*/  LEA R12, P0, R7, UR6, 0x2 ;  /* 0x00000006070c7c11 */ /* 0x002fe2000f8010ff */
[----:B0-----:R-:W-:-:S03]  /*05a0*/  IMAD.WIDE R8, R5, 0x4, R8 ;  /* 0x0000000405087825 */ /* 0x001fc600078e0208 */
[----:B------:R-:W-:Y:S02]  /*05b0*/  LEA.HI.X R13, R7, UR7, R10, 0x2, P0 ;  /* 0x00000007070d7c11 */ /* 0x000fe400080f140a */
[----:B------:R-:W2:Y:S04]  /*05c0*/  LDG.E R5, desc[UR4][R8.64] ;  /* 0x0000000408057981 */ /* 0x000ea8000c1e1900 */
[----:B------:R-:W2:Y:S04]  /*05d0*/  LDG.E R6, desc[UR4][R8.64+-0x4] ;  /* 0xfffffc0408067981 */ /* 0x000ea8000c1e1900 */
[----:B------:R-:W3:Y:S04]  /*05e0*/  LDG.E R16, desc[UR4][R12.64+0x4] ;  /* 0x000004040c107981 */ /* 0x000ee8000c1e1900 */
[----:B------:R-:W4:Y:S04]  /*05f0*/  LDG.E R17, desc[UR4][R12.64+0x8] ;  /* 0x000008040c117981 */ /* 0x000f28000c1e1900 */
[----:B------:R-:W5:Y:S01]  /*0600*/  LDG.E R20, desc[UR4][R12.64+0xc] ;  /* 0x00000c040c147981 */ /* 0x000f62000c1e1900 */
[----:B------:R-:W-:-:S02]  /*0610*/  VIADD R4, R4, 0x4 ;  /* 0x0000000404047836 */ /* 0x000fc40000000000 */
[----:B--2---:R-:W-:-:S04]  /*0620*/  FADD R15, R5, -R6 ;  /* 0x80000006050f7221 */ /* 0x004fc80000000000 */
[----:B------:R-:W0:Y:S01]  /*0630*/  F2F.F64.F32 R10, |R15| ;  /* 0x4000000f000a7310 */ /* 0x000e220000201800 */
[----:B---3--:R-:W-:Y:S01]  /*0640*/  FADD R5, -R5, R16 ;  /* 0x0000001005057221 */ /* 0x008fe20000000100 */
[----:B----4-:R-:W-:-:S06]  /*0650*/  FADD R16, -R16, R17 ;  /* 0x0000001110107221 */ /* 0x010fcc0000000100 */
[----:B------:R-:W1:Y:S01]  /*0660*/  F2F.F64.F32 R6, |R5| ;  /* 0x4000000500067310 */ /* 0x000e620000201800 */
[----:B-----5:R-:W-:Y:S01]  /*0670*/  FADD R20, -R17, R20 ;  /* 0x0000001411147221 */ /* 0x020fe20000000100 */
[----:B0-----:R-:W-:-:S06]  /*0680*/  DADD R10, R18, R10 ;  /* 0x00000000120a7229 */ /* 0x001fcc000000000a */
[----:B------:R-:W0:Y:S02]  /*0690*/  F2F.F64.F32 R8, |R16| ;  /* 0x4000001000087310 */ /* 0x000e240000201800 */
[----:B-1----:R-:W-:-:S06]  /*06a0*/  DADD R6, R10, R6 ;  /* 0x000000000a067229 */ /* 0x002fcc0000000006 */
[----:B------:R-:W1:Y:S02]  /*06b0*/  F2F.F64.F32 R18, |R20| ;  /* 0x4000001400127310 */ /* 0x000e640000201800 */
[----:B0-----:R-:W-:-:S08]  /*06c0*/  DADD R6, R6, R8 ;  /* 0x0000000006067229 */ /* 0x001fd00000000008 */
[----:B-1----:R-:W-:-:S11]  /*06d0*/  DADD R18, R6, R18 ;  /* 0x0000000006127229 */ /* 0x002fd60000000012 */
.L_x_22:
[----:B------:R-:W-:Y:S05]  /*06e0*/  BSYNC.RECONVERGENT B2 ;  /* 0x0000000000027941 */ /* 0x000fea0003800200 */
.L_x_21:
[----:B------:R-:W-:Y:S05]  /*06f0*/  @!P1 BRA `(.L_x_20) ;  /* 0x0000000000789947 */ /* 0x000fea0003800000 */
[----:B------:R-:W-:Y:S02]  /*0700*/  ISETP.NE.AND P0, PT, R14, 0x1, PT ;  /* 0x000000010e00780c */ /* 0x000fe40003f05270 */
[----:B------:R-:W-:-:S04]  /*0710*/  LOP3.LUT R5, R0, 0x1, RZ, 0xc0, !PT ;  /* 0x0000000100057812 */ /* 0x000fc800078ec0ff */
[----:B------:R-:W-:-:S07]  /*0720*/  ISETP.NE.U32.AND P1, PT, R5, 0x1, PT ;  /* 0x000000010500780c */ /* 0x000fce0003f25070 */
[----:B------:R-:W0:Y:S01]  /*0730*/  @P0 LDC.64 R10, c[0x0][0x380] ;  /* 0x0000e000ff0a0b82 */ /* 0x000e220000000a00 */
[C-C-:B------:R-:W-:Y:S01]  /*0740*/  @P0 IMAD.IADD R5, R3.reuse, 0x1, R4.reuse ;  /* 0x0000000103050824 */ /* 0x140fe200078e0204 */
[----:B------:R-:W-:Y:S02]  /*0750*/  @P0 SHF.R.S32.HI R12, RZ, 0x1f, R4 ;  /* 0x0000001fff0c0819 */ /* 0x000fe40000011404 */
[----:B------:R-:W-:-:S04]  /*0760*/  @P0 IADD3 R13, P2, PT, R3, R4, RZ ;  /* 0x00000004030d0210 */ /* 0x000fc80007f5e0ff */
[----:B------:R-:W1:Y:S01]  /*0770*/  @P0 LDC.64 R8, c[0x0][0x380] ;  /* 0x0000e000ff080b82 */ /* 0x000e620000000a00 */
[----:B------:R-:W-:-:S07]  /*0780*/  @P0 LEA.HI.X.SX32 R16, R3, R12, 0x1, P2 ;  /* 0x0000000c03100211 */ /* 0x000fce00010f0eff */
[----:B------:R-:W2:Y:S01]  /*0790*/  @!P1 LDC.64 R6, c[0x0][0x380] ;  /* 0x0000e000ff069b82 */ /* 0x000ea20000000a00 */
[----:B0-----:R-:W-:-:S05]  /*07a0*/  @P0 IMAD.WIDE R10, R5, 0x4, R10 ;  /* 0x00000004050a0825 */ /* 0x001fca00078e020a */
[----:B------:R-:W3:Y:S01]  /*07b0*/  @P0 LDG.E R14, desc[UR4][R10.64] ;  /* 0x000000040a0e0981 */ /* 0x000ee2000c1e1900 */
[----:B-1----:R-:W-:-:S03]  /*07c0*/  @P0 LEA R12, P2, R13, R8, 0x2 ;  /* 0x000000080d0c0211 */ /* 0x002fc600078410ff */
[----:B------:R-:W3:Y:S01]  /*07d0*/  @P0 LDG.E R5, desc[UR4][R10.64+-0x4] ;  /* 0xfffffc040a050981 */ /* 0x000ee2000c1e1900 */
[----:B------:R-:W-:Y:S01]  /*07e0*/  @P0 VIADD R4, R4, 0x2 ;  /* 0x0000000204040836 */ /* 0x000fe20000000000 */
[----:B------:R-:W-:-:S03]  /*07f0*/  @P0 LEA.HI.X R13, R13, R9, R16, 0x2, P2 ;  /* 0x000000090d0d0211 */ /* 0x000fc600010f1410 */
[----:B------:R-:W-:-:S03]  /*0800*/  @!P1 IMAD.IADD R3, R3, 0x1, R4 ;  /* 0x0000000103039824 */ /* 0x000fc600078e0204 */
[----:B------:R-:W4:Y:S01]  /*0810*/  @P0 LDG.E R13, desc[UR4][R12.64+0x4] ;  /* 0x000004040c0d0981 */ /* 0x000f22000c1e1900 */
[----:B--2---:R-:W-:-:S05]  /*0820*/  @!P1 IMAD.WIDE R6, R3, 0x4, R6 ;  /* 0x0000000403069825 */ /* 0x004fca00078e0206 */
[----:B------:R-:W2:Y:S04]  /*0830*/  @!P1 LDG.E R3, desc[UR4][R6.64] ;  /* 0x0000000406039981 */ /* 0x000ea8000c1e1900 */
[----:B------:R-:W2:Y:S01]  /*0840*/  @!P1 LDG.E R8, desc[UR4][R6.64+-0x4] ;  /* 0xfffffc0406089981 */ /* 0x000ea2000c1e1900 */
[----:B---3--:R-:W-:-:S04]  /*0850*/  @P0 FADD R15, R14, -R5 ;  /* 0x800000050e0f0221 */ /* 0x008fc80000000000 */
[----:B------:R-:W0:Y:S01]  /*0860*/  @P0 F2F.F64.F32 R4, |R15| ;  /* 0x4000000f00040310 */ /* 0x000e220000201800 */
[----:B----4-:R-:W-:-:S07]  /*0870*/  @P0 FADD R14, -R14, R13 ;  /* 0x0000000d0e0e0221 */ /* 0x010fce0000000100 */
[----:B------:R-:W1:Y:S01]  /*0880*/  @P0 F2F.F64.F32 R10, |R14| ;  /* 0x4000000e000a0310 */ /* 0x000e620000201800 */
[----:B--2---:R-:W-:Y:S01]  /*0890*/  @!P1 FADD R3, R3, -R8 ;  /* 0x8000000803039221 */ /* 0x004fe20000000000 */
[----:B0-----:R-:W-:-:S06]  /*08a0*/  @P0 DADD R8, R18, R4 ;  /* 0x0000000012080229 */ /* 0x001fcc0000000004 */
[----:B------:R-:W0:Y:S02]  /*08b0*/  @!P1 F2F.F64.F32 R4, |R3| ;  /* 0x4000000300049310 */ /* 0x000e240000201800 */
[----:B-1----:R-:W-:-:S08]  /*08c0*/  @P0 DADD R18, R8, R10 ;  /* 0x0000000008120229 */ /* 0x002fd0000000000a */
[----:B0-----:R-:W-:-:S11]  /*08d0*/  @!P1 DADD R18, R18, R4 ;  /* 0x0000000012129229 */ /* 0x001fd60000000004 */
.L_x_20:
[----:B------:R-:W-:Y:S05]  /*08e0*/  BSYNC.RECONVERGENT B1 ;  /* 0x0000000000017941 */ /* 0x000fea0003800200 */
.L_x_19:
[----:B------:R-:W0:Y:S01]  /*08f0*/  I2F.F64.U32 R8, R0 ;  /* 0x0000000000087312 */ /* 0x000e220000201800 */
[----:B------:R-:W-:Y:S01]  /*0900*/  IMAD.MOV.U32 R4, RZ, RZ, 0x1 ;  /* 0x00000001ff047424 */ /* 0x000fe200078e00ff */
[----:B------:R-:W-:Y:S01]  /*0910*/  FSETP.GEU.AND P1, PT, |R19|, 6.5827683646048100446e-37, PT ;  /* 0x036000001300780b */ /* 0x000fe20003f2e200 */
[----:B------:R-:W-:Y:S05]  /*0920*/  BSSY.RECONVERGENT B1, `(.L_x_23) ;  /* 0x0000013000017945 */ /* 0x000fea0003800200 */
[----:B0-----:R-:W0:Y:S02]  /*0930*/  MUFU.RCP64H R5, R9 ;  /* 0x0000000900057308 */ /* 0x001e240000001800 */
[----:B0-----:R-:W-:-:S08]  /*0940*/  DFMA R6, -R8, R4, 1 ;  /* 0x3ff000000806742b */ /* 0x001fd00000000104 */
[----:B------:R-:W-:-:S08]  /*0950*/  DFMA R6, R6, R6, R6 ;  /* 0x000000060606722b */ /* 0x000fd00000000006 */
[----:B------:R-:W-:-:S08]  /*0960*/  DFMA R6, R4, R6, R4 ;  /* 0x000000060406722b */ /* 0x000fd00000000004 */
[----:B------:R-:W-:-:S08]  /*0970*/  DFMA R4, -R8, R6, 1 ;  /* 0x3ff000000804742b */ /* 0x000fd00000000106 */
[----:B------:R-:W-:-:S08]  /*0980*/  DFMA R4, R6, R4, R6 ;  /* 0x000000040604722b */ /* 0x000fd00000000006 */
[----:B------:R-:W-:-:S08]  /*0990*/  DMUL R6, R4, R18 ;  /* 0x0000001204067228 */ /* 0x000fd00000000000 */
[----:B------:R-:W-:-:S08]  /*09a0*/  DFMA R10, -R8, R6, R18 ;  /* 0x00000006080a722b */ /* 0x000fd00000000112 */
[----:B------:R-:W-:-:S10]  /*09b0*/  DFMA R4, R4, R10, R6 ;  /* 0x0000000a0404722b */ /* 0x000fd40000000006 */
[----:B------:R-:W-:-:S05]  /*09c0*/  FFMA R0, RZ, R9, R5 ;  /* 0x00000009ff007223 */ /* 0x000fca0000000005 */
[----:B------:R-:W-:-:S13]  /*09d0*/  FSETP.GT.AND P0, PT, |R0|, 1.469367938527859385e-39, PT ;  /* 0x001000000000780b */ /* 0x000fda0003f04200 */
[----:B------:R-:W-:Y:S05]  /*09e0*/  @P0 BRA P1, `(.L_x_24) ;  /* 0x0000000000180947 */ /* 0x000fea0000800000 */
[----:B------:R-:W-:Y:S01]  /*09f0*/  IMAD.MOV.U32 R6, RZ, RZ, R18 ;  /* 0x000000ffff067224 */ /* 0x000fe200078e0012 */
[----:B------:R-:W-:Y:S01]  /*0a00*/  MOV R0, 0xa30 ;  /* 0x00000a3000007802 */ /* 0x000fe20000000f00 */
[----:B------:R-:W-:-:S07]  /*0a10*/  IMAD.MOV.U32 R7, RZ, RZ, R19 ;  /* 0x000000ffff077224 */ /* 0x000fce00078e0013 */
[----:B------:R-:W-:Y:S05]  /*0a20*/  CALL.REL.NOINC `($__internal_1_$__cuda_sm20_div_rn_f64_full) ;  /* 0x0000000000307944 */ /* 0x000fea0003c00000 */
[----:B------:R-:W-:Y:S02]  /*0a30*/  IMAD.MOV.U32 R4, RZ, RZ, R12 ;  /* 0x000000ffff047224 */ /* 0x000fe400078e000c */
[----:B------:R-:W-:-:S07]  /*0a40*/  IMAD.MOV.U32 R5, RZ, RZ, R13 ;  /* 0x000000ffff057224 */ /* 0x000fce00078e000d */
.L_x_24:
[----:B------:R-:W-:Y:S05]  /*0a50*/  BSYNC.RECONVERGENT B1 ;  /* 0x0000000000017941 */ /* 0x000fea0003800200 */
.L_x_23:
[----:B------:R-:W0:Y:S02]  /*0a60*/  LDC.64 R6, c[0x0][0x390] ;  /* 0x0000e400ff067b82 */ /* 0x000e240000000a00 */
[----:B0-----:R-:W-:-:S05]  /*0a70*/  IMAD.WIDE R2, R2, 0x8, R6 ;  /* 0x0000000802027825 */ /* 0x001fca00078e0206 */
[----:B------:R-:W-:Y:S01]  /*0a80*/  STG.E.64 desc[UR4][R2.64], R4 ;  /* 0x0000000402007986 */ /* 0x000fe2000c101b04 */
[----:B------:R-:W-:Y:S05]  /*0a90*/  EXIT ;  /* 0x000000000000794d */ /* 0x000fea0003800000 */
.L_x_14:
[----:B------:R-:W-:Y:S05]  /*0aa0*/  BSYNC.RECONVERGENT B0 ;  /* 0x0000000000007941 */ /* 0x000fea0003800200 */
.L_x_13:
[----:B------:R-:W0:Y:S02]  /*0ab0*/  LDC.64 R4, c[0x0][0x390] ;  /* 0x0000e400ff047b82 */ /* 0x000e240000000a00 */
[----:B0-----:R-:W-:-:S05]  /*0ac0*/  IMAD.WIDE R4, R2, 0x8, R4 ;  /* 0x0000000802047825 */ /* 0x001fca00078e0204 */
[----:B------:R-:W-:Y:S01]  /*0ad0*/  STG.E.64 desc[UR4][R4.64], RZ ;  /* 0x000000ff04007986 */ /* 0x000fe2000c101b04 */
[----:B------:R-:W-:Y:S05]  /*0ae0*/  EXIT ;  /* 0x000000000000794d */ /* 0x000fea0003800000 */
        .weak           $__internal_1_$__cuda_sm20_div_rn_f64_full
        .type           $__internal_1_$__cuda_sm20_div_rn_f64_full,@function
        .size           $__internal_1_$__cuda_sm20_div_rn_f64_full,(.L_x_83 - $__internal_1_$__cuda_sm20_div_rn_f64_full)
$__internal_1_$__cuda_sm20_div_rn_f64_full:
        /* <DEDUP_REMOVED lines=14> */
[----:B------:R-:W-:Y:S02]  /*0bd0*/  @!P2 ISETP.GE.U32.AND P3, PT, R3, R12, PT ;  /* 0x0000000c0300a20c */ /* 0x000fe40003f66070 */
[----:B------:R-:W-:-:S04]  /*0be0*/  MOV R12, 0x1ca00000 ;  /* 0x1ca00000000c7802 */ /* 0x000fc80000000f00 */
[----:B------:R-:W-:-:S04]  /*0bf0*/  @!P2 SEL R13, R12, 0x63400000, !P3 ;  /* 0x634000000c0da807 */ /* 0x000fc80005800000 */
[----:B------:R-:W-:-:S04]  /*0c00*/  @!P2 LOP3.LUT R13, R13, 0x80000000, R7, 0xf8, !PT ;  /* 0x800000000d0da812 */ /* 0x000fc800078ef807 */
[----:B------:R-:W-:Y:S01]  /*0c10*/  @!P2 LOP3.LUT R19, R13, 0x100000, RZ, 0xfc, !PT ;  /* 0x001000000d13a812 */ /* 0x000fe200078efcff */
[----:B0-----:R-:W-:-:S08]  /*0c20*/  DFMA R10, R16, -R4, 1 ;  /* 0x3ff00000100a742b */ /* 0x001fd00000000804 */
[----:B------:R-:W-:-:S08]  /*0c30*/  DFMA R10, R10, R10, R10 ;  /* 0x0000000a0a0a722b */ /* 0x000fd0000000000a */
[----:B------:R-:W-:Y:S01]  /*0c40*/  DFMA R16, R16, R10, R16 ;  /* 0x0000000a1010722b */ /* 0x000fe20000000010 */
[----:B------:R-:W-:Y:S01]  /*0c50*/  SEL R11, R12, 0x63400000, !P1 ;  /* 0x634000000c0b7807 */ /* 0x000fe20004800000 */
[----:B------:R-:W-:-:S03]  /*0c60*/  IMAD.MOV.U32 R10, RZ, RZ, R6 ;  /* 0x000000ffff0a7224 */ /* 0x000fc600078e0006 */
[----:B------:R-:W-:-:S03]  /*0c70*/  LOP3.LUT R11, R11, 0x800fffff, R7, 0xf8, !PT ;  /* 0x800fffff0b0b7812 */ /* 0x000fc600078ef807 */
[----:B------:R-:W-:-:S03]  /*0c80*/  DFMA R20, R16, -R4, 1 ;  /* 0x3ff000001014742b */ /* 0x000fc60000000804 */
[----:B------:R-:W-:-:S05]  /*0c90*/  @!P2 DFMA R10, R10, 2, -R18 ;  /* 0x400000000a0aa82b */ /* 0x000fca0000000812 */
[----:B------:R-:W-:Y:S01]  /*0ca0*/  DFMA R16, R16, R20, R16 ;  /* 0x000000141010722b */ /* 0x000fe20000000010 */
[----:B------:R-:W-:Y:S02]  /*0cb0*/  IMAD.MOV.U32 R21, RZ, RZ, R3 ;  /* 0x000000ffff157224 */ /* 0x000fe400078e0003 */
[----:B------:R-:W-:Y:S01]  /*0cc0*/  IMAD.MOV.U32 R20, RZ, RZ, R14 ;  /* 0x000000ffff147224 */ /* 0x000fe200078e000e */
[----:B------:R-:W-:Y:S02]  /*0cd0*/  @!P0 LOP3.LUT R20, R5, 0x7ff00000, RZ, 0xc0, !PT ;  /* 0x7ff0000005148812 */ /* 0x000fe400078ec0ff */
[----:B------:R-:W-:Y:S02]  /*0ce0*/  @!P2 LOP3.LUT R21, R11, 0x7ff00000, RZ, 0xc0, !PT ;  /* 0x7ff000000b15a812 */ /* 0x000fe400078ec0ff */
[----:B------:R-:W-:Y:S01]  /*0cf0*/  DMUL R18, R16, R10 ;  /* 0x0000000a10127228 */ /* 0x000fe20000000000 */
[----:B------:R-:W-:Y:S02]  /*0d00*/  VIADD R22, R20, 0xffffffff ;  /* 0xffffffff14167836 */ /* 0x000fe40000000000 */
[----:B------:R-:W-:-:S05]  /*0d10*/  VIADD R13, R21, 0xffffffff ;  /* 0xffffffff150d7836 */ /* 0x000fca0000000000 */
[----:B------:R-:W-:Y:S01]  /*0d20*/  DFMA R14, R18, -R4, R10 ;  /* 0x80000004120e722b */ /* 0x000fe2000000000a */
[----:B------:R-:W-:-:S04]  /*0d30*/  ISETP.GT.U32.AND P0, PT, R13, 0x7feffffe, PT ;  /* 0x7feffffe0d00780c */ /* 0x000fc80003f04070 */
[----:B------:R-:W-:-:S03]  /*0d40*/  ISETP.GT.U32.OR P0, PT, R22, 0x7feffffe, P0 ;  /* 0x7feffffe1600780c */ /* 0x000fc60000704470 */
[----:B------:R-:W-:-:S10]  /*0d50*/  DFMA R14, R16, R14, R18 ;  /* 0x0000000e100e722b */ /* 0x000fd40000000012 */
[----:B------:R-:W-:Y:S05]  /*0d60*/  @P0 BRA `(.L_x_26) ;  /* 0x00000000006c0947 */ /* 0x000fea0003800000 */
[----:B------:R-:W-:-:S04]  /*0d70*/  LOP3.LUT R16, R9, 0x7ff00000, RZ, 0xc0, !PT ;  /* 0x7ff0000009107812 */ /* 0x000fc800078ec0ff */
[CC--:B------:R-:W-:Y:S02]  /*0d80*/  VIADDMNMX R6, R3.reuse, -R16.reuse, 0xb9600000, !PT ;  /* 0xb960000003067446 */ /* 0x0c0fe40007800910 */
[----:B------:R-:W-:Y:S02]  /*0d90*/  ISETP.GE.U32.AND P0, PT, R3, R16, PT ;  /* 0x000000100300720c */ /* 0x000fe40003f06070 */
[----:B------:R-:W-:Y:S02]  /*0da0*/  VIMNMX R6, PT, PT, R6, 0x46a00000, PT ;  /* 0x46a0000006067848 */ /* 0x000fe40003fe0100 */
[----:B------:R-:W-:-:S05]  /*0db0*/  SEL R3, R12, 0x63400000, !P0 ;  /* 0x634000000c037807 */ /* 0x000fca0004000000 */
[----:B------:R-:W-:Y:S02]  /*0dc0*/  IMAD.IADD R3, R6, 0x1, -R3 ;  /* 0x0000000106037824 */ /* 0x000fe400078e0a03 */
[----:B------:R-:W-:Y:S02]  /*0dd0*/  IMAD.MOV.U32 R6, RZ, RZ, RZ ;  /* 0x000000ffff067224 */ /* 0x000fe400078e00ff */
        /* <DEDUP_REMOVED lines=11> */
[----:B------:R-:W-:Y:S01]  /*0e90*/  MOV R4, RZ ;  /* 0x000000ff00047202 */ /* 0x000fe20000000f00 */
[----:B------:R-:W-:Y:S01]  /*0ea0*/  DMUL.RP R6, R14, R6 ;  /* 0x000000060e067228 */ /* 0x000fe20000008000 */
[----:B------:R-:W-:-:S04]  /*0eb0*/  IADD3 R3, PT, PT, -R3, -0x43300000, RZ ;  /* 0xbcd0000003037810 */ /* 0x000fc80007ffe1ff */
[----:B------:R-:W-:-:S05]  /*0ec0*/  DFMA R4, R12, -R4, R14 ;  /* 0x800000040c04722b */ /* 0x000fca000000000e */
[----:B------:R-:W-:-:S05]  /*0ed0*/  LOP3.LUT R9, R7, R9, RZ, 0x3c, !PT ;  /* 0x0000000907097212 */ /* 0x000fca00078e3cff */
[----:B------:R-:W-:-:S04]  /*0ee0*/  FSETP.NEU.AND P0, PT, |R5|, R3, PT ;  /* 0x000000030500720b */ /* 0x000fc80003f0d200 */
[----:B------:R-:W-:Y:S02]  /*0ef0*/  FSEL R12, R6, R12, !P0 ;  /* 0x0000000c060c7208 */ /* 0x000fe40004000000 */
[----:B------:R-:W-:Y:S01]  /*0f00*/  FSEL R13, R9, R13, !P0 ;  /* 0x0000000d090d7208 */ /* 0x000fe20004000000 */
[----:B------:R-:W-:Y:S06]  /*0f10*/  BRA `(.L_x_27) ;  /* 0x0000000000547947 */ /* 0x000fec0003800000 */
.L_x_26:
[----:B------:R-:W-:-:S14]  /*0f20*/  DSETP.NAN.AND P0, PT, R6, R6, PT ;  /* 0x000000060600722a */ /* 0x000fdc0003f08000 */
[----:B------:R-:W-:Y:S05]  /*0f30*/  @P0 BRA `(.L_x_28) ;  /* 0x0000000000440947 */ /* 0x000fea0003800000 */
[----:B------:R-:W-:-:S14]  /*0f40*/  DSETP.NAN.AND P0, PT, R8, R8, PT ;  /* 0x000000080800722a */ /* 0x000fdc0003f08000 */
[----:B------:R-:W-:Y:S05]  /*0f50*/  @P0 BRA `(.L_x_29) ;  /* 0x0000000000300947 */ /* 0x000fea0003800000 */
[----:B------:R-:W-:Y:S01]  /*0f60*/  ISETP.NE.AND P0, PT, R21, R20, PT ;  /* 0x000000141500720c */ /* 0x000fe20003f05270 */
[----:B------:R-:W-:Y:S02]  /*0f70*/  IMAD.MOV.U32 R12, RZ, RZ, 0x0 ;  /* 0x00000000ff0c7424 */ /* 0x000fe400078e00ff */
[----:B------:R-:W-:-:S10]  /*0f80*/  IMAD.MOV.U32 R13, RZ, RZ, -0x80000 ;  /* 0xfff80000ff0d7424 */ /* 0x000fd400078e00ff */
        /* <DEDUP_REMOVED lines=9> */
.L_x_29:
[----:B------:R-:W-:Y:S01]  /*1020*/  LOP3.LUT R13, R9, 0x80000, RZ, 0xfc, !PT ;  /* 0x00080000090d7812 */ /* 0x000fe200078efcff */
[----:B------:R-:W-:Y:S01]  /*1030*/  IMAD.MOV.U32 R12, RZ, RZ, R8 ;  /* 0x000000ffff0c7224 */ /* 0x000fe200078e0008 */
[----:B------:R-:W-:Y:S06]  /*1040*/  BRA `(.L_x_27) ;  /* 0x0000000000087947 */ /* 0x000fec0003800000 */
.L_x_28:
[----:B------:R-:W-:Y:S01]  /*1050*/  LOP3.LUT R13, R7, 0x80000, RZ, 0xfc, !PT ;  /* 0x00080000070d7812 */ /* 0x000fe200078efcff */
[----:B------:R-:W-:-:S07]  /*1060*/  IMAD.MOV.U32 R12, RZ, RZ, R6 ;  /* 0x000000ffff0c7224 */ /* 0x000fce00078e0006 */
.L_x_27:
[----:B------:R-:W-:Y:S05]  /*1070*/  BSYNC.RECONVERGENT B2 ;  /* 0x0000000000027941 */ /* 0x000fea0003800200 */
.L_x_25:
[----:B------:R-:W-:Y:S02]  /*1080*/  IMAD.MOV.U32 R4, RZ, RZ, R0 ;  /* 0x000000ffff047224 */ /* 0x000fe400078e0000 */
[----:B------:R-:W-:-:S04]  /*1090*/  IMAD.MOV.U32 R5, RZ, RZ, 0x0 ;  /* 0x00000000ff057424 */ /* 0x000fc800078e00ff */
[----:B------:R-:W-:Y:S05]  /*10a0*/  RET.REL.NODEC R4 `(_Z19calculateVolatilityPfPiPdii) ;  /* 0xffffffec04d47950 */ /* 0x000fea0003c3ffff */
.L_x_30:
        /* <DEDUP_REMOVED lines=13> */
.L_x_83:


//--------------------- .text._Z15calculateTrendsPfPiPdii --------------------------
	.section	.text._Z15calculateTrendsPfPiPdii,"ax",@progbits
	.align	128
        .global         _Z15calculateTrendsPfPiPdii
        .type           _Z15calculateTrendsPfPiPdii,@function
        .size           _Z15calculateTrendsPfPiPdii,(.L_x_84 - _Z15calculateTrendsPfPiPdii)
        .other          _Z15calculateTrendsPfPiPdii,@"STO_CUDA_ENTRY STV_DEFAULT"
_Z15calculateTrendsPfPiPdii:
.text._Z15calculateTrendsPfPiPdii:
        /* <DEDUP_REMOVED lines=15> */
[----:B------:R-:W0:Y:S01]  /*00f0*/  LDCU.64 UR4, c[0x0][0x380] ;  /* 0x00007000ff0477ac */ /* 0x000e220008000a00 */
[----:B------:R-:W-:Y:S01]  /*0100*/  SHF.R.U32.HI R3, RZ, 0x1, R2 ;  /* 0x00000001ff037819 */ /* 0x000fe20000011602 */
[----:B------:R-:W-:Y:S01]  /*0110*/  BSSY.RECONVERGENT B1, `(.L_x_33) ;  /* 0x0000045000017945 */ /* 0x000fe20003800200 */
[----:B------:R-:W-:Y:S01]  /*0120*/  IMAD.MOV.U32 R5, RZ, RZ, RZ ;  /* 0x000000ffff057224 */ /* 0x000fe200078e00ff */
[----:B------:R-:W1:Y:S01]  /*0130*/  LDCU UR8, c[0x0][0x39c] ;  /* 0x00007380ff0877ac */ /* 0x000e620008000800 */
[C---:B------:R-:W-:Y:S02]  /*0140*/  LOP3.LUT R7, R3.reuse, 0x3ffffff0, RZ, 0xc0, !PT ;  /* 0x3ffffff003077812 */ /* 0x040fe400078ec0ff */
[----:B------:R-:W-:Y:S02]  /*0150*/  CS2R R18, SRZ ;  /* 0x0000000000127805 */ /* 0x000fe4000001ff00 */
[----:B------:R-:W-:Y:S01]  /*0160*/  LOP3.LUT R8, R3, 0xf, RZ, 0xc0, !PT ;  /* 0x0000000f03087812 */ /* 0x000fe200078ec0ff */
[----:B------:R-:W-:Y:S01]  /*0170*/  IMAD.MOV R11, RZ, RZ, -R7 ;  /* 0x000000ffff0b7224 */ /* 0x000fe200078e0a07 */
[----:B0-----:R-:W-:-:S04]  /*0180*/  UIADD3 UR4, UP0, UPT, UR4, 0x20, URZ ;  /* 0x0000002004047890 */ /* 0x001fc8000ff1e0ff */
[----:B------:R-:W-:Y:S01]  /*0190*/  UIADD3.X UR5, UPT, UPT, URZ, UR5, URZ, UP0, !UPT ;  /* 0x00000005ff057290 */ /* 0x000fe200087fe4ff */
[----:B-1----:R-:W-:Y:S02]  /*01a0*/  IMAD R6, R0, UR8, RZ ;  /* 0x0000000800067c24 */ /* 0x002fe4000f8e02ff */
[----:B------:R-:W-:Y:S02]  /*01b0*/  IMAD.U32 R12, RZ, RZ, UR4 ;  /* 0x00000004ff0c7e24 */ /* 0x000fe4000f8e00ff */
[----:B------:R-:W-:Y:S02]  /*01c0*/  VIADD R4, R6, 0xfffffff0 ;  /* 0xfffffff006047836 */ /* 0x000fe40000000000 */
[----:B------:R-:W-:Y:S02]  /*01d0*/  IMAD.MOV.U32 R9, RZ, RZ, R6 ;  /* 0x000000ffff097224 */ /* 0x000fe400078e0006 */
[----:B------:R-:W-:-:S07]  /*01e0*/  IMAD.U32 R13, RZ, RZ, UR5 ;  /* 0x00000005ff0d7e24 */ /* 0x000fce000f8e00ff */
.L_x_34:
[----:B------:R-:W-:-:S05]  /*01f0*/  IMAD.WIDE R14, R9, 0x4, R12 ;  /* 0x00000004090e7825 */ /* 0x000fca00078e020c */
[----:B------:R-:W2:Y:S04]  /*0200*/  LDG.E R23, desc[UR6][R14.64+-0x20] ;  /* 0xffffe0060e177981 */ /* 0x000ea8000c1e1900 */
[----:B------:R-:W3:Y:S04]  /*0210*/  LDG.E R10, desc[UR6][R14.64+-0x1c] ;  /* 0xffffe4060e0a7981 */ /* 0x000ee8000c1e1900 */
[----:B------:R-:W4:Y:S04]  /*0220*/  LDG.E R28, desc[UR6][R14.64+-0x18] ;  /* 0xffffe8060e1c7981 */ /* 0x000f28000c1e1900 */
[----:B------:R-:W5:Y:S04]  /*0230*/  LDG.E R26, desc[UR6][R14.64+-0x14] ;  /* 0xffffec060e1a7981 */ /* 0x000f68000c1e1900 */
[----:B------:R-:W5:Y:S04]  /*0240*/  LDG.E R22, desc[UR6][R14.64+-0x10] ;  /* 0xfffff0060e167981 */ /* 0x000f68000c1e1900 */
[----:B------:R-:W5:Y:S04]  /*0250*/  LDG.E R29, desc[UR6][R14.64+-0xc] ;  /* 0xfffff4060e1d7981 */ /* 0x000f68000c1e1900 */
[----:B------:R-:W5:Y:S04]  /*0260*/  LDG.E R27, desc[UR6][R14.64+-0x8] ;  /* 0xfffff8060e1b7981 */ /* 0x000f68000c1e1900 */
[----:B------:R-:W5:Y:S04]  /*0270*/  LDG.E R25, desc[UR6][R14.64+-0x4] ;  /* 0xfffffc060e197981 */ /* 0x000f68000c1e1900 */
[----:B------:R-:W5:Y:S01]  /*0280*/  LDG.E R24, desc[UR6][R14.64+0x4] ;  /* 0x000004060e187981 */ /* 0x000f62000c1e1900 */
[----:B--2---:R0:W1:Y:S08]  /*0290*/  F2F.F64.F32 R20, R23 ;  /* 0x0000001700147310 */ /* 0x0040700000201800 */
[----:B---3--:R2:W3:Y:S01]  /*02a0*/  F2F.F64.F32 R16, R10 ;  /* 0x0000000a00107310 */ /* 0x0084e20000201800 */
[----:B0-----:R-:W5:Y:S04]  /*02b0*/  LDG.E R23, desc[UR6][R14.64+0x8] ;  /* 0x000008060e177981 */ /* 0x001f68000c1e1900 */
[----:B--2---:R-:W2:Y:S01]  /*02c0*/  LDG.E R10, desc[UR6][R14.64] ;  /* 0x000000060e0a7981 */ /* 0x004ea2000c1e1900 */
[----:B-1----:R-:W-:-:S02]  /*02d0*/  DADD R18, R20, R18 ;  /* 0x0000000014127229 */ /* 0x002fc40000000012 */
[----:B----4-:R0:W1:Y:S06]  /*02e0*/  F2F.F64.F32 R20, R28 ;  /* 0x0000001c00147310 */ /* 0x01006c0000201800 */
[----:B---3--:R-:W-:Y:S02]  /*02f0*/  DADD R16, R18, R16 ;  /* 0x0000000012107229 */ /* 0x008fe40000000010 */
[----:B-----5:R3:W4:Y:S01]  /*0300*/  F2F.F64.F32 R18, R26 ;  /* 0x0000001a00127310 */ /* 0x0207220000201800 */
[----:B0-----:R-:W5:Y:S05]  /*0310*/  LDG.E R28, desc[UR6][R14.64+0x1c] ;  /* 0x00001c060e1c7981 */ /* 0x001f6a000c1e1900 */
[----:B-1----:R-:W-:Y:S01]  /*0320*/  DADD R20, R16, R20 ;  /* 0x0000000010147229 */ /* 0x002fe20000000014 */
[----:B---3--:R-:W3:Y:S01]  /*0330*/  LDG.E R26, desc[UR6][R14.64+0x18] ;  /* 0x000018060e1a7981 */ /* 0x008ee2000c1e1900 */
[----:B------:R0:W1:Y:S03]  /*0340*/  F2F.F64.F32 R16, R22 ;  /* 0x0000001600107310 */ /* 0x0000660000201800 */
[----:B0-----:R-:W5:Y:S03]  /*0350*/  LDG.E R22, desc[UR6][R14.64+0xc] ;  /* 0x00000c060e167981 */ /* 0x001f66000c1e1900 */
[----:B----4-:R-:W-:-:S02]  /*0360*/  DADD R18, R20, R18 ;  /* 0x0000000014127229 */ /* 0x010fc40000000012 */
[----:B------:R-:W4:Y:S04]  /*0370*/  LDG.E R21, desc[UR6][R14.64+0x10] ;  /* 0x000010060e157981 */ /* 0x000f28000c1e1900 */
[----:B------:R2:W3:Y:S02]  /*0380*/  LDG.E R20, desc[UR6][R14.64+0x14] ;  /* 0x000014060e147981 */ /* 0x0004e4000c1e1900 */
[----:B-1----:R-:W-:Y:S02]  /*0390*/  DADD R16, R18, R16 ;  /* 0x0000000012107229 */ /* 0x002fe40000000010 */
[----:B------:R-:W0:Y:S06]  /*03a0*/  F2F.F64.F32 R18, R29 ;  /* 0x0000001d00127310 */ /* 0x000e2c0000201800 */
[----:B0-----:R-:W-:-:S02]  /*03b0*/  DADD R16, R16, R18 ;  /* 0x0000000010107229 */ /* 0x001fc40000000012 */
[----:B------:R-:W0:Y:S06]  /*03c0*/  F2F.F64.F32 R18, R27 ;  /* 0x0000001b00127310 */ /* 0x000e2c0000201800 */
[----:B0-----:R-:W-:Y:S02]  /*03d0*/  DADD R16, R16, R18 ;  /* 0x0000000010107229 */ /* 0x001fe40000000012 */
[----:B------:R-:W0:Y:S06]  /*03e0*/  F2F.F64.F32 R18, R25 ;  /* 0x0000001900127310 */ /* 0x000e2c0000201800 */
[----:B0-----:R-:W-:-:S02]  /*03f0*/  DADD R16, R16, R18 ;  /* 0x0000000010107229 */ /* 0x001fc40000000012 */
[----:B------:R-:W-:Y:S01]  /*0400*/  F2F.F64.F32 R18, R24 ;  /* 0x0000001800127310 */ /* 0x000fe20000201800 */
[----:B------:R-:W-:-:S05]  /*0410*/  VIADD R11, R11, 0x10 ;  /* 0x000000100b0b7836 */ /* 0x000fca0000000000 */
[----:B------:R-:W-:Y:S01]  /*0420*/  ISETP.NE.AND P0, PT, R11, RZ, PT ;  /* 0x000000ff0b00720c */ /* 0x000fe20003f05270 */
[----:B------:R-:W-:Y:S01]  /*0430*/  VIADD R5, R5, 0x10 ;  /* 0x0000001005057836 */ /* 0x000fe20000000000 */
[----:B------:R-:W-:Y:S01]  /*0440*/  IADD3 R4, PT, PT, R4, 0x10, RZ ;  /* 0x0000001004047810 */ /* 0x000fe20007ffe0ff */
[----:B------:R-:W-:Y:S01]  /*0450*/  VIADD R9, R9, 0x10 ;  /* 0x0000001009097836 */ /* 0x000fe20000000000 */
[----:B--2---:R-:W0:Y:S02]  /*0460*/  F2F.F64.F32 R14, R10 ;  /* 0x0000000a000e7310 */ /* 0x004e240000201800 */
[----:B0-----:R-:W-:-:S06]  /*0470*/  DADD R16, R16, R14 ;  /* 0x0000000010107229 */ /* 0x001fcc000000000e */
[----:B------:R-:W0:Y:S02]  /*0480*/  F2F.F64.F32 R14, R23 ;  /* 0x00000017000e7310 */ /* 0x000e240000201800 */
[----:B------:R-:W-:-:S06]  /*0490*/  DADD R16, R16, R18 ;  /* 0x0000000010107229 */ /* 0x000fcc0000000012 */
[----:B-----5:R-:W1:Y:S02]  /*04a0*/  F2F.F64.F32 R18, R22 ;  /* 0x0000001600127310 */ /* 0x020e640000201800 */
[----:B0-----:R-:W-:-:S06]  /*04b0*/  DADD R14, R16, R14 ;  /* 0x00000000100e7229 */ /* 0x001fcc000000000e */
[----:B----4-:R-:W0:Y:S02]  /*04c0*/  F2F.F64.F32 R16, R21 ;  /* 0x0000001500107310 */ /* 0x010e240000201800 */
[----:B-1----:R-:W-:-:S06]  /*04d0*/  DADD R14, R14, R18 ;  /* 0x000000000e0e7229 */ /* 0x002fcc0000000012 */
[----:B---3--:R-:W1:Y:S02]  /*04e0*/  F2F.F64.F32 R18, R20 ;  /* 0x0000001400127310 */ /* 0x008e640000201800 */
[----:B0-----:R-:W-:-:S06]  /*04f0*/  DADD R14, R14, R16 ;  /* 0x000000000e0e7229 */ /* 0x001fcc0000000010 */
[----:B------:R-:W0:Y:S02]  /*0500*/  F2F.F64.F32 R26, R26 ;  /* 0x0000001a001a7310 */ /* 0x000e240000201800 */
[----:B-1----:R-:W-:-:S06]  /*0510*/  DADD R14, R14, R18 ;  /* 0x000000000e0e7229 */ /* 0x002fcc0000000012 */
[----:B------:R-:W1:Y:S02]  /*0520*/  F2F.F64.F32 R28, R28 ;  /* 0x0000001c001c7310 */ /* 0x000e640000201800 */
[----:B0-----:R-:W-:-:S08]  /*0530*/  DADD R14, R14, R26 ;  /* 0x000000000e0e7229 */ /* 0x001fd0000000001a */
[----:B-1----:R-:W-:Y:S01]  /*0540*/  DADD R18, R14, R28 ;  /* 0x000000000e127229 */ /* 0x002fe2000000001c */
[----:B------:R-:W-:Y:S10]  /*0550*/  @P0 BRA `(.L_x_34) ;  /* 0xfffffffc00240947 */ /* 0x000ff4000383ffff */
[----:B------:R-:W-:Y:S05]  /*0560*/  BSYNC.RECONVERGENT B1 ;  /* 0x0000000000017941 */ /* 0x000fea0003800200 */
.L_x_33:
        /* <DEDUP_REMOVED lines=8> */
[----:B------:R-:W0:Y:S02]  /*05f0*/  LDC.64 R20, c[0x0][0x380] ;  /* 0x0000e000ff147b82 */ /* 0x000e240000000a00 */
[----:B0-----:R-:W-:-:S05]  /*0600*/  IMAD.WIDE R20, R4, 0x4, R20 ;  /* 0x0000000404147825 */ /* 0x001fca00078e0214 */
        /* <DEDUP_REMOVED lines=8> */
[----:B--2---:R-:W0:Y:S08]  /*0690*/  F2F.F64.F32 R10, R22 ;  /* 0x00000016000a7310 */ /* 0x004e300000201800 */
[----:B---3--:R-:W1:Y:S01]  /*06a0*/  F2F.F64.F32 R8, R23 ;  /* 0x0000001700087310 */ /* 0x008e620000201800 */
[----:B0-----:R-:W-:-:S07]  /*06b0*/  DADD R18, R18, R10 ;  /* 0x0000000012127229 */ /* 0x001fce000000000a */
[----:B----4-:R-:W0:Y:S01]  /*06c0*/  F2F.F64.F32 R10, R24 ;  /* 0x00000018000a7310 */ /* 0x010e220000201800 */
[----:B-1----:R-:W-:-:S07]  /*06d0*/  DADD R18, R18, R8 ;  /* 0x0000000012127229 */ /* 0x002fce0000000008 */
[----:B-----5:R1:W2:Y:S01]  /*06e0*/  F2F.F64.F32 R8, R7 ;  /* 0x0000000700087310 */ /* 0x0202a20000201800 */
[----:B0-----:R-:W-:Y:S01]  /*06f0*/  DADD R18, R18, R10 ;  /* 0x0000000012127229 */ /* 0x001fe2000000000a */
[----:B-1----:R-:W-:-:S06]  /*0700*/  VIADD R7, R5, 0x8 ;  /* 0x0000000805077836 */ /* 0x002fcc0000000000 */
[----:B------:R-:W0:Y:S01]  /*0710*/  F2F.F64.F32 R10, R16 ;  /* 0x00000010000a7310 */ /* 0x000e220000201800 */
[----:B--2---:R-:W-:-:S07]  /*0720*/  DADD R8, R18, R8 ;  /* 0x0000000012087229 */ /* 0x004fce0000000008 */
[----:B------:R-:W1:Y:S01]  /*0730*/  F2F.F64.F32 R18, R4 ;  /* 0x0000000400127310 */ /* 0x000e620000201800 */
[----:B0-----:R-:W-:-:S07]  /*0740*/  DADD R8, R8, R10 ;  /* 0x0000000008087229 */ /* 0x001fce000000000a */
[----:B------:R-:W0:Y:S01]  /*0750*/  F2F.F64.F32 R10, R14 ;  /* 0x0000000e000a7310 */ /* 0x000e220000201800 */
[----:B-1----:R-:W-:-:S07]  /*0760*/  DADD R8, R8, R18 ;  /* 0x0000000008087229 */ /* 0x002fce0000000012 */
[----:B------:R-:W1:Y:S01]  /*0770*/  F2F.F64.F32 R18, R15 ;  /* 0x0000000f00127310 */ /* 0x000e620000201800 */
[----:B0-----:R-:W-:-:S08]  /*0780*/  DADD R8, R8, R10 ;  /* 0x0000000008087229 */ /* 0x001fd0000000000a */
[----:B-1----:R-:W-:-:S11]  /*0790*/  DADD R18, R8, R18 ;  /* 0x0000000008127229 */ /* 0x002fd60000000012 */
.L_x_38:
[----:B------:R-:W-:Y:S05]  /*07a0*/  BSYNC.RECONVERGENT B2 ;  /* 0x0000000000027941 */ /* 0x000fea0003800200 */
.L_x_37:
[----:B------:R-:W-:Y:S05]  /*07b0*/  @!P1 BRA `(.L_x_36) ;  /* 0x0000000000889947 */ /* 0x000fea0003800000 */
[----:B------:R-:W-:Y:S01]  /*07c0*/  ISETP.GE.U32.AND P0, PT, R17, 0x4, PT ;  /* 0x000000041100780c */ /* 0x000fe20003f06070 */
[----:B------:R-:W-:Y:S01]  /*07d0*/  BSSY.RECONVERGENT B2, `(.L_x_39) ;  /* 0x0000014000027945 */ /* 0x000fe20003800200 */
[----:B------:R-:W-:-:S04]  /*07e0*/  LOP3.LUT R4, R3, 0x3, RZ, 0xc0, !PT ;  /* 0x0000000303047812 */ /* 0x000fc800078ec0ff */
[----:B------:R-:W-:-:S07]  /*07f0*/  ISETP.NE.AND P1, PT, R4, RZ, PT ;  /* 0x000000ff0400720c */ /* 0x000fce0003f25270 */
[----:B------:R-:W-:Y:S06]  /*0800*/  @!P0 BRA `(.L_x_40) ;  /* 0x0000000000408947 */ /* 0x000fec0003800000 */
[----:B------:R-:W0:Y:S01]  /*0810*/  LDC.64 R8, c[0x0][0x380] ;  /* 0x0000e000ff087b82 */ /* 0x000e220000000a00 */
[----:B------:R-:W-:-:S04]  /*0820*/  IMAD.IADD R5, R6, 0x1, R7 ;  /* 0x0000000106057824 */ /* 0x000fc800078e0207 */
[----:B0-----:R-:W-:-:S05]  /*0830*/  IMAD.WIDE R8, R5, 0x4, R8 ;  /* 0x0000000405087825 */ /* 0x001fca00078e0208 */
[----:B------:R-:W2:Y:S04]  /*0840*/  LDG.E R5, desc[UR6][R8.64] ;  /* 0x0000000608057981 */ /* 0x000ea8000c1e1900 */
[----:B------:R-:W3:Y:S04]  /*0850*/  LDG.E R14, desc[UR6][R8.64+0x4] ;  /* 0x00000406080e7981 */ /* 0x000ee8000c1e1900 */
[----:B------:R-:W4:Y:S04]  /*0860*/  LDG.E R16, desc[UR6][R8.64+0x8] ;  /* 0x0000080608107981 */ /* 0x000f28000c1e1900 */
[----:B------:R-:W5:Y:S01]  /*0870*/  LDG.E R20, desc[UR6][R8.64+0xc] ;  /* 0x00000c0608147981 */ /* 0x000f62000c1e1900 */
[----:B------:R-:W-:Y:S01]  /*0880*/  VIADD R7, R7, 0x4 ;  /* 0x0000000407077836 */ /* 0x000fe20000000000 */
[----:B--2---:R-:W0:Y:S08]  /*0890*/  F2F.F64.F32 R10, R5 ;  /* 0x00000005000a7310 */ /* 0x004e300000201800 */
[----:B---3--:R-:W1:Y:S01]  /*08a0*/  F2F.F64.F32 R14, R14 ;  /* 0x0000000e000e7310 */ /* 0x008e620000201800 */
[----:B0-----:R-:W-:-:S07]  /*08b0*/  DADD R10, R18, R10 ;  /* 0x00000000120a7229 */ /* 0x001fce000000000a */
[----:B----4-:R-:W0:Y:S01]  /*08c0*/  F2F.F64.F32 R16, R16 ;  /* 0x0000001000107310 */ /* 0x010e220000201800 */
[----:B-1----:R-:W-:-:S07]  /*08d0*/  DADD R10, R10, R14 ;  /* 0x000000000a0a7229 */ /* 0x002fce000000000e */
[----:B-----5:R-:W1:Y:S01]  /*08e0*/  F2F.F64.F32 R18, R20 ;  /* 0x0000001400127310 */ /* 0x020e620000201800 */
[----:B0-----:R-:W-:-:S08]  /*08f0*/  DADD R10, R10, R16 ;  /* 0x000000000a0a7229 */ /* 0x001fd00000000010 */
[----:B-1----:R-:W-:-:S11]  /*0900*/  DADD R18, R10, R18 ;  /* 0x000000000a127229 */ /* 0x002fd60000000012 */
.L_x_40:
[----:B------:R-:W-:Y:S05]  /*0910*/  BSYNC.RECONVERGENT B2 ;  /* 0x0000000000027941 */ /* 0x000fea0003800200 */
.L_x_39:
[----:B------:R-:W-:Y:S05]  /*0920*/  @!P1 BRA `(.L_x_36) ;  /* 0x00000000002c9947 */ /* 0x000fea0003800000 */
[----:B------:R-:W0:Y:S01]  /*0930*/  LDC.64 R10, c[0x0][0x380] ;  /* 0x0000e000ff0a7b82 */ /* 0x000e220000000a00 */
[----:B------:R-:W-:Y:S02]  /*0940*/  IMAD.IADD R7, R6, 0x1, R7 ;  /* 0x0000000106077824 */ /* 0x000fe400078e0207 */
[----:B------:R-:W-:-:S07]  /*0950*/  IMAD.MOV R14, RZ, RZ, -R4 ;  /* 0x000000ffff0e7224 */ /* 0x000fce00078e0a04 */
.L_x_41:
[----:B0-----:R-:W-:-:S06]  /*0960*/  IMAD.WIDE R4, R7, 0x4, R10 ;  /* 0x0000000407047825 */ /* 0x001fcc00078e020a */
[----:B------:R-:W2:Y:S01]  /*0970*/  LDG.E R4, desc[UR6][R4.64] ;  /* 0x0000000604047981 */ /* 0x000ea2000c1e1900 */
[----:B------:R-:W-:Y:S01]  /*0980*/  VIADD R14, R14, 0x1 ;  /* 0x000000010e0e7836 */ /* 0x000fe20000000000 */
[----:B------:R-:W-:-:S04]  /*0990*/  IADD3 R7, PT, PT, R7, 0x1, RZ ;  /* 0x0000000107077810 */ /* 0x000fc80007ffe0ff */
[----:B------:R-:W-:Y:S01]  /*09a0*/  ISETP.NE.AND P0, PT, R14, RZ, PT ;  /* 0x000000ff0e00720c */ /* 0x000fe20003f05270 */
[----:B--2---:R-:W0:Y:S02]  /*09b0*/  F2F.F64.F32 R8, R4 ;  /* 0x0000000400087310 */ /* 0x004e240000201800 */
[----:B0-----:R-:W-:-:S10]  /*09c0*/  DADD R18, R8, R18 ;  /* 0x0000000008127229 */ /* 0x001fd40000000012 */
[----:B------:R-:W-:Y:S05]  /*09d0*/  @P0 BRA `(.L_x_41) ;  /* 0xfffffffc00e00947 */ /* 0x000fea000383ffff */
.L_x_36:
[----:B------:R-:W-:Y:S05]  /*09e0*/  BSYNC.RECONVERGENT B1 ;  /* 0x0000000000017941 */ /* 0x000fea0003800200 */
.L_x_35:
[C---:B------:R-:W-:Y:S01]  /*09f0*/  VIADDMNMX.U32 R8, R3.reuse, 0x1, R2, !PT ;  /* 0x0000000103087846 */ /* 0x040fe20007800002 */
[----:B------:R-:W-:Y:S01]  /*0a00*/  BSSY.RECONVERGENT B1, `(.L_x_42) ;  /* 0x0000044000017945 */ /* 0x000fe20003800200 */
[--C-:B------:R-:W-:Y:S01]  /*0a10*/  IMAD.MOV.U32 R9, RZ, RZ, R3.reuse ;  /* 0x000000ffff097224 */ /* 0x100fe200078e0003 */
[----:B------:R-:W-:Y:S02]  /*0a20*/  CS2R R14, SRZ ;  /* 0x00000000000e7805 */ /* 0x000fe4000001ff00 */
[----:B------:R-:W-:Y:S02]  /*0a30*/  IMAD.IADD R4, R8, 0x1, -R3 ;  /* 0x0000000108047824 */ /* 0x000fe400078e0a03 */
[----:B------:R-:W-:-:S03]  /*0a40*/  IMAD.IADD R8, R3, 0x1, -R8 ;  /* 0x0000000103087824 */ /* 0x000fc600078e0a08 */
[----:B------:R-:W-:Y:S02]  /*0a50*/  LOP3.LUT R5, R4, 0xf, RZ, 0xc0, !PT ;  /* 0x0000000f04057812 */ /* 0x000fe400078ec0ff */
[----:B------:R-:W-:Y:S02]  /*0a60*/  ISETP.GT.U32.AND P0, PT, R8, -0x10, PT ;  /* 0xfffffff00800780c */ /* 0x000fe40003f04070 */
[----:B------:R-:W-:-:S11]  /*0a70*/  ISETP.NE.AND P1, PT, R5, RZ, PT ;  /* 0x000000ff0500720c */ /* 0x000fd60003f25270 */
[----:B------:R-:W-:Y:S05]  /*0a80*/  @P0 BRA `(.L_x_43) ;  /* 0x0000000000ec0947 */ /* 0x000fea0003800000 */
[----:B------:R-:W-:Y:S01]  /*0a90*/  LOP3.LUT R20, R4, 0xfffffff0, RZ, 0xc0, !PT ;  /* 0xfffffff004147812 */ /* 0x000fe200078ec0ff */
[----:B------:R-:W-:Y:S01]  /*0aa0*/  IMAD.IADD R7, R3, 0x1, R6 ;  /* 0x0000000103077824 */ /* 0x000fe200078e0206 */
[----:B------:R-:W-:Y:S01]  /*0ab0*/  CS2R R14, SRZ ;  /* 0x00000000000e7805 */ /* 0x000fe2000001ff00 */
[----:B------:R-:W-:Y:S02]  /*0ac0*/  IMAD.MOV.U32 R9, RZ, RZ, R3 ;  /* 0x000000ffff097224 */ /* 0x000fe400078e0003 */
[----:B------:R-:W-:-:S07]  /*0ad0*/  IMAD.MOV R20, RZ, RZ, -R20 ;  /* 0x000000ffff147224 */ /* 0x000fce00078e0a14 */
.L_x_44:
        /* <DEDUP_REMOVED lines=9> */
[----:B--2---:R0:W1:Y:S08]  /*0b70*/  F2F.F64.F32 R22, R24 ;  /* 0x0000001800167310 */ /* 0x0040700000201800 */
[----:B---3--:R2:W3:Y:S01]  /*0b80*/  F2F.F64.F32 R16, R25 ;  /* 0x0000001900107310 */ /* 0x0084e20000201800 */
[----:B0-----:R-:W5:Y:S01]  /*0b90*/  LDG.E R24, desc[UR6][R10.64+0x8] ;  /* 0x000008060a187981 */ /* 0x001f62000c1e1900 */
[----:B-1----:R-:W-:-:S03]  /*0ba0*/  DADD R22, R22, R14 ;  /* 0x0000000016167229 */ /* 0x002fc6000000000e */
[----:B--2---:R-:W2:Y:S03]  /*0bb0*/  LDG.E R25, desc[UR6][R10.64] ;  /* 0x000000060a197981 */ /* 0x004ea6000c1e1900 */
[----:B----4-:R0:W1:Y:S02]  /*0bc0*/  F2F.F64.F32 R14, R8 ;  /* 0x00000008000e7310 */ /* 0x0100640000201800 */
[----:B---3--:R-:W-:-:S06]  /*0bd0*/  DADD R16, R22, R16 ;  /* 0x0000000016107229 */ /* 0x008fcc0000000010 */
[----:B-----5:R3:W4:Y:S01]  /*0be0*/  F2F.F64.F32 R22, R28 ;  /* 0x0000001c00167310 */ /* 0x0207220000201800 */
[----:B0-----:R-:W5:Y:S01]  /*0bf0*/  LDG.E R8, desc[UR6][R10.64+0x4] ;  /* 0x000004060a087981 */ /* 0x001f62000c1e1900 */
[----:B-1----:R-:W-:-:S03]  /*0c00*/  DADD R14, R16, R14 ;  /* 0x00000000100e7229 */ /* 0x002fc6000000000e */
[----:B---3--:R-:W3:Y:S03]  /*0c10*/  LDG.E R28, desc[UR6][R10.64+0x1c] ;  /* 0x00001c060a1c7981 */ /* 0x008ee6000c1e1900 */
[----:B------:R0:W1:Y:S02]  /*0c20*/  F2F.F64.F32 R16, R26 ;  /* 0x0000001a00107310 */ /* 0x0000640000201800 */
[----:B----4-:R-:W-:Y:S01]  /*0c30*/  DADD R22, R14, R22 ;  /* 0x000000000e167229 */ /* 0x010fe20000000016 */
[----:B0-----:R-:W4:Y:S07]  /*0c40*/  LDG.E R26, desc[UR6][R10.64+0x18] ;  /* 0x000018060a1a7981 */ /* 0x001f2e000c1e1900 */
[----:B-1----:R-:W-:-:S02]  /*0c50*/  DADD R16, R22, R16 ;  /* 0x0000000016107229 */ /* 0x002fc40000000010 */
[----:B------:R-:W3:Y:S04]  /*0c60*/  LDG.E R23, desc[UR6][R10.64+0xc] ;  /* 0x00000c060a177981 */ /* 0x000ee8000c1e1900 */
[----:B------:R-:W4:Y:S01]  /*0c70*/  LDG.E R22, desc[UR6][R10.64+0x10] ;  /* 0x000010060a167981 */ /* 0x000f22000c1e1900 */
[----:B------:R0:W1:Y:S03]  /*0c80*/  F2F.F64.F32 R14, R21 ;  /* 0x00000015000e7310 */ /* 0x0000660000201800 */
[----:B0-----:R5:W4:Y:S01]  /*0c90*/  LDG.E R21, desc[UR6][R10.64+0x14] ;  /* 0x000014060a157981 */ /* 0x001b22000c1e1900 */
[----:B-1----:R-:W-:-:S04]  /*0ca0*/  DADD R14, R16, R14 ;  /* 0x00000000100e7229 */ /* 0x002fc8000000000e */
[----:B------:R-:W0:Y:S04]  /*0cb0*/  F2F.F64.F32 R16, R29 ;  /* 0x0000001d00107310 */ /* 0x000e280000201800 */
[----:B0-----:R-:W-:-:S04]  /*0cc0*/  DADD R14, R14, R16 ;  /* 0x000000000e0e7229 */ /* 0x001fc80000000010 */
[----:B------:R-:W0:Y:S04]  /*0cd0*/  F2F.F64.F32 R16, R27 ;  /* 0x0000001b00107310 */ /* 0x000e280000201800 */
[----:B0-----:R-:W-:Y:S01]  /*0ce0*/  DADD R14, R14, R16 ;  /* 0x000000000e0e7229 */ /* 0x001fe20000000010 */
[----:B------:R-:W-:-:S05]  /*0cf0*/  VIADD R20, R20, 0x10 ;  /* 0x0000001014147836 */ /* 0x000fca0000000000 */
[----:B------:R-:W-:Y:S01]  /*0d00*/  ISETP.NE.AND P0, PT, R20, RZ, PT ;  /* 0x000000ff1400720c */ /* 0x000fe20003f05270 */
[----:B------:R-:W-:Y:S01]  /*0d10*/  VIADD R7, R7, 0x10 ;  /* 0x0000001007077836 */ /* 0x000fe20000000000 */
[----:B------:R-:W-:Y:S01]  /*0d20*/  IADD3 R9, PT, PT, R9, 0x10, RZ ;  /* 0x0000001009097810 */ /* 0x000fe20007ffe0ff */
[----:B--2---:R-:W0:Y:S08]  /*0d30*/  F2F.F64.F32 R16, R25 ;  /* 0x0000001900107310 */ /* 0x004e300000201800 */
[----:B-----5:R-:W1:Y:S01]  /*0d40*/  F2F.F64.F32 R10, R8 ;  /* 0x00000008000a7310 */ /* 0x020e620000201800 */
[----:B0-----:R-:W-:-:S07]  /*0d50*/  DADD R14, R14, R16 ;  /* 0x000000000e0e7229 */ /* 0x001fce0000000010 */
[----:B------:R-:W0:Y:S01]  /*0d60*/  F2F.F64.F32 R16, R24 ;  /* 0x0000001800107310 */ /* 0x000e220000201800 */
[----:B-1----:R-:W-:-:S07]  /*0d70*/  DADD R14, R14, R10 ;  /* 0x000000000e0e7229 */ /* 0x002fce000000000a */
[----:B---3--:R-:W1:Y:S01]  /*0d80*/  F2F.F64.F32 R10, R23 ;  /* 0x00000017000a7310 */ /* 0x008e620000201800 */
[----:B0-----:R-:W-:-:S07]  /*0d90*/  DADD R14, R14, R16 ;  /* 0x000000000e0e7229 */ /* 0x001fce0000000010 */
[----:B----4-:R-:W0:Y:S01]  /*0da0*/  F2F.F64.F32 R16, R22 ;  /* 0x0000001600107310 */ /* 0x010e220000201800 */
[----:B-1----:R-:W-:-:S07]  /*0db0*/  DADD R10, R14, R10 ;  /* 0x000000000e0a7229 */ /* 0x002fce000000000a */
[----:B------:R-:W1:Y:S01]  /*0dc0*/  F2F.F64.F32 R14, R21 ;  /* 0x00000015000e7310 */ /* 0x000e620000201800 */
[----:B0-----:R-:W-:-:S07]  /*0dd0*/  DADD R10, R10, R16 ;  /* 0x000000000a0a7229 */ /* 0x001fce0000000010 */
[----:B------:R-:W0:Y:S01]  /*0de0*/  F2F.F64.F32 R26, R26 ;  /* 0x0000001a001a7310 */ /* 0x000e220000201800 */
[----:B-1----:R-:W-:-:S07]  /*0df0*/  DADD R10, R10, R14 ;  /* 0x000000000a0a7229 */ /* 0x002fce000000000e */
[----:B------:R-:W1:Y:S01]  /*0e00*/  F2F.F64.F32 R28, R28 ;  /* 0x0000001c001c7310 */ /* 0x000e620000201800 */
[----:B0-----:R-:W-:-:S08]  /*0e10*/  DADD R10, R10, R26 ;  /* 0x000000000a0a7229 */ /* 0x001fd0000000001a */
[----:B-1----:R-:W-:Y:S01]  /*0e20*/  DADD R14, R10, R28 ;  /* 0x000000000a0e7229 */ /* 0x002fe2000000001c */
[----:B------:R-:W-:Y:S10]  /*0e30*/  @P0 BRA `(.L_x_44) ;  /* 0xfffffffc00280947 */ /* 0x000ff4000383ffff */
.L_x_43:
[----:B------:R-:W-:Y:S05]  /*0e40*/  BSYNC.RECONVERGENT B1 ;  /* 0x0000000000017941 */ /* 0x000fea0003800200 */
.L_x_42:
[----:B------:R-:W-:Y:S04]  /*0e50*/  BSSY.RECONVERGENT B1, `(.L_x_45) ;  /* 0x0000047000017945 */ /* 0x000fe80003800200 */
        /* <DEDUP_REMOVED lines=24> */
[----:B0-----:R-:W-:-:S07]  /*0fe0*/  DADD R12, R14, R12 ;  /* 0x000000000e0c7229 */ /* 0x001fce000000000c */
[----:B------:R-:W0:Y:S01]  /*0ff0*/  F2F.F64.F32 R14, R17 ;  /* 0x00000011000e7310 */ /* 0x000e220000201800 */
[----:B-1----:R-:W-:-:S07]  /*1000*/  DADD R12, R12, R10 ;  /* 0x000000000c0c7229 */ /* 0x002fce000000000a */
[----:B------:R-:W1:Y:S01]  /*1010*/  F2F.F64.F32 R10, R8 ;  /* 0x00000008000a7310 */ /* 0x000e620000201800 */
[----:B0-----:R-:W-:-:S07]  /*1020*/  DADD R12, R12, R14 ;  /* 0x000000000c0c7229 */ /* 0x001fce000000000e */
[----:B------:R-:W0:Y:S01]  /*1030*/  F2F.F64.F32 R14, R7 ;  /* 0x00000007000e7310 */ /* 0x000e220000201800 */
[----:B-1----:R-:W-:-:S07]  /*1040*/  DADD R10, R12, R10 ;  /* 0x000000000c0a7229 */ /* 0x002fce000000000a */
[----:B------:R-:W1:Y:S01]  /*1050*/  F2F.F64.F32 R12, R5 ;  /* 0x00000005000c7310 */ /* 0x000e620000201800 */
[----:B0-----:R-:W-:-:S08]  /*1060*/  DADD R14, R10, R14 ;  /* 0x000000000a0e7229 */ /* 0x001fd0000000000e */
[----:B-1----:R-:W-:-:S11]  /*1070*/  DADD R14, R14, R12 ;  /* 0x000000000e0e7229 */ /* 0x002fd6000000000c */
.L_x_48:
[----:B------:R-:W-:Y:S05]  /*1080*/  BSYNC.RECONVERGENT B2 ;  /* 0x0000000000027941 */ /* 0x000fea0003800200 */
.L_x_47:
        /* <DEDUP_REMOVED lines=22> */
.L_x_50:
[----:B------:R-:W-:Y:S05]  /*11f0*/  BSYNC.RECONVERGENT B2 ;  /* 0x0000000000027941 */ /* 0x000fea0003800200 */
.L_x_49:
[----:B------:R-:W-:Y:S05]  /*1200*/  @!P1 BRA `(.L_x_46) ;  /* 0x00000000002c9947 */ /* 0x000fea0003800000 */
[----:B------:R-:W0:Y:S01]  /*1210*/  LDC.64 R10, c[0x0][0x380] ;  /* 0x0000e000ff0a7b82 */ /* 0x000e220000000a00 */
[----:B------:R-:W-:Y:S02]  /*1220*/  IMAD.IADD R9, R6, 0x1, R9 ;  /* 0x0000000106097824 */ /* 0x000fe400078e0209 */
[----:B------:R-:W-:-:S07]  /*1230*/  IMAD.MOV R8, RZ, RZ, -R4 ;  /* 0x000000ffff087224 */ /* 0x000fce00078e0a04 */
.L_x_51:
[----:B0-----:R-:W-:-:S06]  /*1240*/  IMAD.WIDE R4, R9, 0x4, R10 ;  /* 0x0000000409047825 */ /* 0x001fcc00078e020a */
[----:B------:R-:W2:Y:S01]  /*1250*/  LDG.E R4, desc[UR6][R4.64] ;  /* 0x0000000604047981 */ /* 0x000ea2000c1e1900 */
[----:B------:R-:W-:Y:S01]  /*1260*/  IADD3 R8, PT, PT, R8, 0x1, RZ ;  /* 0x0000000108087810 */ /* 0x000fe20007ffe0ff */
[----:B------:R-:W-:-:S03]  /*1270*/  VIADD R9, R9, 0x1 ;  /* 0x0000000109097836 */ /* 0x000fc60000000000 */
[----:B------:R-:W-:Y:S01]  /*1280*/  ISETP.NE.AND P0, PT, R8, RZ, PT ;  /* 0x000000ff0800720c */ /* 0x000fe20003f05270 */
[----:B--2---:R-:W0:Y:S02]  /*1290*/  F2F.F64.F32 R6, R4 ;  /* 0x0000000400067310 */ /* 0x004e240000201800 */
[----:B0-----:R-:W-:-:S10]  /*12a0*/  DADD R14, R6, R14 ;  /* 0x00000000060e7229 */ /* 0x001fd4000000000e */
[----:B------:R-:W-:Y:S05]  /*12b0*/  @P0 BRA `(.L_x_51) ;  /* 0xfffffffc00e00947 */ /* 0x000fea000383ffff */
.L_x_46:
[----:B------:R-:W-:Y:S05]  /*12c0*/  BSYNC.RECONVERGENT B1 ;  /* 0x0000000000017941 */ /* 0x000fea0003800200 */
.L_x_45:
        /* <DEDUP_REMOVED lines=21> */
[----:B------:R-:W-:Y:S05]  /*1420*/  CALL.REL.NOINC `($__internal_2_$__cuda_sm20_div_rn_f64_full) ;  /* 0x0000000400007944 */ /* 0x000fea0003c00000 */
[----:B------:R-:W-:Y:S01]  /*1430*/  IMAD.MOV.U32 R4, RZ, RZ, R20 ;  /* 0x000000ffff047224 */ /* 0x000fe200078e0014 */
[----:B------:R-:W-:-:S07]  /*1440*/  MOV R5, R21 ;  /* 0x0000001500057202 */ /* 0x000fce0000000f00 */
.L_x_53:
[----:B------:R-:W-:Y:S05]  /*1450*/  BSYNC.RECONVERGENT B1 ;  /* 0x0000000000017941 */ /* 0x000fea0003800200 */
.L_x_52:
[----:B------:R-:W-:Y:S01]  /*1460*/  IMAD.IADD R6, R2, 0x1, -R3 ;  /* 0x0000000102067824 */ /* 0x000fe200078e0a03 */
[----:B------:R-:W-:Y:S01]  /*1470*/  FSETP.GEU.AND P1, PT, |R15|, 6.5827683646048100446e-37, PT ;  /* 0x036000000f00780b */ /* 0x000fe20003f2e200 */
[----:B------:R-:W-:Y:S01]  /*1480*/  IMAD.MOV.U32 R2, RZ, RZ, 0x1 ;  /* 0x00000001ff027424 */ /* 0x000fe200078e00ff */
[----:B------:R-:W-:Y:S03]  /*1490*/  BSSY.RECONVERGENT B1, `(.L_x_54) ;  /* 0x0000016000017945 */ /* 0x000fe60003800200 */
[----:B------:R-:W0:Y:S08]  /*14a0*/  I2F.F64 R6, R6 ;  /* 0x0000000600067312 */ /* 0x000e300000201c00 */
        /* <DEDUP_REMOVED lines=20> */
.L_x_55:
[----:B------:R-:W-:Y:S05]  /*15f0*/  BSYNC.RECONVERGENT B1 ;  /* 0x0000000000017941 */ /* 0x000fea0003800200 */
.L_x_54:
[----:B------:R-:W0:Y:S01]  /*1600*/  MUFU.RCP64H R7, R9 ;  /* 0x0000000900077308 */ /* 0x000e220000001800 */
[----:B------:R-:W-:Y:S01]  /*1610*/  IMAD.MOV.U32 R6, RZ, RZ, 0x1 ;  /* 0x00000001ff067424 */ /* 0x000fe200078e00ff */
[----:B------:R-:W-:Y:S05]  /*1620*/  BSSY.RECONVERGENT B1, `(.L_x_56) ;  /* 0x0000016000017945 */ /* 0x000fea0003800200 */
[----:B0-----:R-:W-:-:S08]  /*1630*/  DFMA R10, -R8, R6, 1 ;  /* 0x3ff00000080a742b */ /* 0x001fd00000000106 */
[----:B------:R-:W-:-:S08]  /*1640*/  DFMA R10, R10, R10, R10 ;  /* 0x0000000a0a0a722b */ /* 0x000fd0000000000a */
[----:B------:R-:W-:Y:S02]  /*1650*/  DFMA R10, R6, R10, R6 ;  /* 0x0000000a060a722b */ /* 0x000fe40000000006 */
[----:B------:R-:W-:-:S06]  /*1660*/  DADD R6, R2, -R4 ;  /* 0x0000000002067229 */ /* 0x000fcc0000000804 */
[----:B------:R-:W-:-:S04]  /*1670*/  DFMA R12, -R8, R10, 1 ;  /* 0x3ff00000080c742b */ /* 0x000fc8000000010a */
[----:B------:R-:W-:-:S04]  /*1680*/  FSETP.GEU.AND P1, PT, |R7|, 6.5827683646048100446e-37, PT ;  /* 0x036000000700780b */ /* 0x000fc80003f2e200 */
        /* <DEDUP_REMOVED lines=13> */
[----:B------:R-:W-:Y:S02]  /*1760*/  IMAD.MOV.U32 R2, RZ, RZ, R20 ;  /* 0x000000ffff027224 */ /* 0x000fe400078e0014 */
[----:B------:R-:W-:-:S07]  /*1770*/  IMAD.MOV.U32 R3, RZ, RZ, R21 ;  /* 0x000000ffff037224 */ /* 0x000fce00078e0015 */
.L_x_57:
[----:B------:R-:W-:Y:S05]  /*1780*/  BSYNC.RECONVERGENT B1 ;  /* 0x0000000000017941 */ /* 0x000fea0003800200 */
.L_x_56:
[----:B------:R-:W0:Y:S01]  /*1790*/  LDC.64 R4, c[0x0][0x390] ;  /* 0x0000e400ff047b82 */ /* 0x000e220000000a00 */
[----:B------:R-:W-:Y:S01]  /*17a0*/  DMUL R2, R2, 100 ;  /* 0x4059000002027828 */ /* 0x000fe20000000000 */
[----:B0-----:R-:W-:-:S06]  /*17b0*/  IMAD.WIDE R4, R0, 0x8, R4 ;  /* 0x0000000800047825 */ /* 0x001fcc00078e0204 */
[----:B------:R-:W-:Y:S01]  /*17c0*/  STG.E.64 desc[UR6][R4.64], R2 ;  /* 0x0000000204007986 */ /* 0x000fe2000c101b06 */
[----:B------:R-:W-:Y:S05]  /*17d0*/  EXIT ;  /* 0x000000000000794d */ /* 0x000fea0003800000 */
.L_x_32:
[----:B------:R-:W-:Y:S05]  /*17e0*/  BSYNC.RECONVERGENT B0 ;  /* 0x0000000000007941 */ /* 0x000fea0003800200 */
.L_x_31:
[----:B------:R-:W0:Y:S02]  /*17f0*/  LDC.64 R2, c[0x0][0x390] ;  /* 0x0000e400ff027b82 */ /* 0x000e240000000a00 */
[----:B0-----:R-:W-:-:S05]  /*1800*/  IMAD.WIDE R2, R0, 0x8, R2 ;  /* 0x0000000800027825 */ /* 0x001fca00078e0202 */
[----:B------:R-:W-:Y:S01]  /*1810*/  STG.E.64 desc[UR6][R2.64], RZ ;  /* 0x000000ff02007986 */ /* 0x000fe2000c101b06 */
[----:B------:R-:W-:Y:S05]  /*1820*/  EXIT ;  /* 0x000000000000794d */ /* 0x000fea0003800000 */
        .weak           $__internal_2_$__cuda_sm20_div_rn_f64_full
        .type           $__internal_2_$__cuda_sm20_div_rn_f64_full,@function
        .size           $__internal_2_$__cuda_sm20_div_rn_f64_full,(.L_x_84 - $__internal_2_$__cuda_sm20_div_rn_f64_full)
$__internal_2_$__cuda_sm20_div_rn_f64_full:
[C---:B------:R-:W-:Y:S01]  /*1830*/  FSETP.GEU.AND P0, PT, |R13|.reuse, 1.469367938527859385e-39, PT ;  /* 0x001000000d00780b */ /* 0x040fe20003f0e200 */
[----:B------:R-:W-:Y:S01]  /*1840*/  IMAD.MOV.U32 R18, RZ, RZ, 0x1 ;  /* 0x00000001ff127424 */ /* 0x000fe200078e00ff */
[----:B------:R-:W-:Y:S01]  /*1850*/  LOP3.LUT R16, R13, 0x800fffff, RZ, 0xc0, !PT ;  /* 0x800fffff0d107812 */ /* 0x000fe200078ec0ff */
[----:B------:R-:W-:Y:S01]  /*1860*/  IMAD.MOV.U32 R26, RZ, RZ, 0x1ca00000 ;  /* 0x1ca00000ff1a7424 */ /* 0x000fe200078e00ff */
[C---:B------:R-:W-:Y:S01]  /*1870*/  FSETP.GEU.AND P2, PT, |R11|.reuse, 1.469367938527859385e-39, PT ;  /* 0x001000000b00780b */ /* 0x040fe20003f4e200 */
[----:B------:R-:W-:Y:S01]  /*1880*/  BSSY.RECONVERGENT B2, `(.L_x_58) ;  /* 0x0000052000027945 */ /* 0x000fe20003800200 */
[----:B------:R-:W-:Y:S02]  /*1890*/  LOP3.LUT R17, R16, 0x3ff00000, RZ, 0xfc, !PT ;  /* 0x3ff0000010117812 */ /* 0x000fe400078efcff */
[----:B------:R-:W-:Y:S02]  /*18a0*/  MOV R16, R12 ;  /* 0x0000000c00107202 */ /* 0x000fe40000000f00 */
[----:B------:R-:W-:-:S02]  /*18b0*/  LOP3.LUT R7, R11, 0x7ff00000, RZ, 0xc0, !PT ;  /* 0x7ff000000b077812 */ /* 0x000fc400078ec0ff */
[----:B------:R-:W-:Y:S01]  /*18c0*/  LOP3.LUT R28, R13, 0x7ff00000, RZ, 0xc0, !PT ;  /* 0x7ff000000d1c7812 */ /* 0x000fe200078ec0ff */
[----:B------:R-:W-:Y:S02]  /*18d0*/  @!P0 DMUL R16, R12, 8.98846567431157953865e+307 ;  /* 0x7fe000000c108828 */ /* 0x000fe40000000000 */
[----:B------:R-:W-:Y:S01]  /*18e0*/  IMAD.MOV.U32 R27, RZ, RZ, R7 ;  /* 0x000000ffff1b7224 */ /* 0x000fe200078e0007 */
[----:B------:R-:W-:Y:S02]  /*18f0*/  ISETP.GE.U32.AND P1, PT, R7, R28, PT ;  /* 0x0000001c0700720c */ /* 0x000fe40003f26070 */
[----:B------:R-:W-:Y:S01]  /*1900*/  @!P2 LOP3.LUT R22, R13, 0x7ff00000, RZ, 0xc0, !PT ;  /* 0x7ff000000d16a812 */ /* 0x000fe200078ec0ff */
[----:B------:R-:W0:Y:S03]  /*1910*/  MUFU.RCP64H R19, R17 ;  /* 0x0000001100137308 */ /* 0x000e260000001800 */
[----:B------:R-:W-:Y:S01]  /*1920*/  @!P2 ISETP.GE.U32.AND P3, PT, R7, R22, PT ;  /* 0x000000160700a20c */ /* 0x000fe20003f66070 */
[----:B------:R-:W-:Y:S01]  /*1930*/  @!P2 IMAD.MOV.U32 R22, RZ, RZ, RZ ;  /* 0x000000ffff16a224 */ /* 0x000fe200078e00ff */
[----:B------:R-:W-:-:S02]  /*1940*/  @!P0 LOP3.LUT R28, R17, 0x7ff00000, RZ, 0xc0, !PT ;  /* 0x7ff00000111c8812 */ /* 0x000fc400078ec0ff */
[----:B------:R-:W-:-:S03]  /*1950*/  @!P2 SEL R23, R26, 0x63400000, !P3 ;  /* 0x634000001a17a807 */ /* 0x000fc60005800000 */
[----:B------:R-:W-:Y:S01]  /*1960*/  VIADD R29, R28, 0xffffffff ;  /* 0xffffffff1c1d7836 */ /* 0x000fe20000000000 */
        /* <DEDUP_REMOVED lines=22> */
[----:B------:R-:W-:Y:S01]  /*1ad0*/  VIMNMX R7, PT, PT, R10, 0x46a00000, PT ;  /* 0x46a000000a077848 */ /* 0x000fe20003fe0100 */
[----:B------:R-:W-:Y:S01]  /*1ae0*/  IMAD.MOV.U32 R10, RZ, RZ, RZ ;  /* 0x000000ffff0a7224 */ /* 0x000fe200078e00ff */
[----:B------:R-:W-:-:S04]  /*1af0*/  SEL R26, R26, 0x63400000, !P0 ;  /* 0x634000001a1a7807 */ /* 0x000fc80004000000 */
[----:B------:R-:W-:-:S05]  /*1b00*/  IADD3 R7, PT, PT, -R26, R7, RZ ;  /* 0x000000071a077210 */ /* 0x000fca0007ffe1ff */
        /* <DEDUP_REMOVED lines=12> */
[----:B------:R-:W-:Y:S01]  /*1bd0*/  IMAD.MOV.U32 R10, RZ, RZ, RZ ;  /* 0x000000ffff0a7224 */ /* 0x000fe200078e00ff */
[----:B------:R-:W-:-:S05]  /*1be0*/  IADD3 R7, PT, PT, -R7, -0x43300000, RZ ;  /* 0xbcd0000007077810 */ /* 0x000fca0007ffe1ff */
[----:B------:R-:W-:-:S03]  /*1bf0*/  DFMA R10, R20, -R10, R22 ;  /* 0x8000000a140a722b */ /* 0x000fc60000000016 */
[----:B------:R-:W-:-:S07]  /*1c00*/  LOP3.LUT R19, R13, R19, RZ, 0x3c, !PT ;  /* 0x000000130d137212 */ /* 0x000fce00078e3cff */
[----:B------:R-:W-:-:S04]  /*1c10*/  FSETP.NEU.AND P0, PT, |R11|, R7, PT ;  /* 0x000000070b00720b */ /* 0x000fc80003f0d200 */
[----:B------:R-:W-:Y:S02]  /*1c20*/  FSEL R20, R12, R20, !P0 ;  /* 0x000000140c147208 */ /* 0x000fe40004000000 */
[----:B------:R-:W-:Y:S01]  /*1c30*/  FSEL R21, R19, R21, !P0 ;  /* 0x0000001513157208 */ /* 0x000fe20004000000 */
[----:B------:R-:W-:Y:S06]  /*1c40*/  BRA `(.L_x_60) ;  /* 0x0000000000547947 */ /* 0x000fec0003800000 */
.L_x_59:
        /* <DEDUP_REMOVED lines=11> */
[----:B------:R-:W-:Y:S02]  /*1d00*/  @P0 LOP3.LUT R7, R21, 0x7ff00000, RZ, 0xfc, !PT ;  /* 0x7ff0000015070812 */ /* 0x000fe400078efcff */
[----:B------:R-:W-:Y:S01]  /*1d10*/  @!P0 MOV R20, RZ ;  /* 0x000000ff00148202 */ /* 0x000fe20000000f00 */
[----:B------:R-:W-:Y:S02]  /*1d20*/  @P0 IMAD.MOV.U32 R20, RZ, RZ, RZ ;  /* 0x000000ffff140224 */ /* 0x000fe400078e00ff */
[----:B------:R-:W-:Y:S01]  /*1d30*/  @P0 IMAD.MOV.U32 R21, RZ, RZ, R7 ;  /* 0x000000ffff150224 */ /* 0x000fe200078e0007 */
[----:B------:R-:W-:Y:S06]  /*1d40*/  BRA `(.L_x_60) ;  /* 0x0000000000147947 */ /* 0x000fec0003800000 */
.L_x_62:
[----:B------:R-:W-:Y:S01]  /*1d50*/  LOP3.LUT R21, R13, 0x80000, RZ, 0xfc, !PT ;  /* 0x000800000d157812 */ /* 0x000fe200078efcff */
[----:B------:R-:W-:Y:S01]  /*1d60*/  IMAD.MOV.U32 R20, RZ, RZ, R12 ;  /* 0x000000ffff147224 */ /* 0x000fe200078e000c */
[----:B------:R-:W-:Y:S06]  /*1d70*/  BRA `(.L_x_60) ;  /* 0x0000000000087947 */ /* 0x000fec0003800000 */
.L_x_61:
[----:B------:R-:W-:Y:S01]  /*1d80*/  LOP3.LUT R21, R11, 0x80000, RZ, 0xfc, !PT ;  /* 0x000800000b157812 */ /* 0x000fe200078efcff */
[----:B------:R-:W-:-:S07]  /*1d90*/  IMAD.MOV.U32 R20, RZ, RZ, R10 ;  /* 0x000000ffff147224 */ /* 0x000fce00078e000a */
.L_x_60:
[----:B------:R-:W-:Y:S05]  /*1da0*/  BSYNC.RECONVERGENT B2 ;  /* 0x0000000000027941 */ /* 0x000fea0003800200 */
.L_x_58:
[----:B------:R-:W-:-:S04]  /*1db0*/  IMAD.MOV.U32 R7, RZ, RZ, 0x0 ;  /* 0x00000000ff077424 */ /* 0x000fc800078e00ff */
[----:B------:R-:W-:Y:S05]  /*1dc0*/  RET.REL.NODEC R6 `(_Z15calculateTrendsPfPiPdii) ;  /* 0xffffffe0068c7950 */ /* 0x000fea0003c3ffff */
.L_x_63:
        /* <DEDUP_REMOVED lines=11> */
.L_x_84:


//--------------------- .text._Z19calculateBasicStatsPfPiPdPlii --------------------------
	.section	.text._Z19calculateBasicStatsPfPiPdPlii,"ax",@progbits
	.align	128
        .global         _Z19calculateBasicStatsPfPiPdPlii
        .type           _Z19calculateBasicStatsPfPiPdPlii,@function
        .size           _Z19calculateBasicStatsPfPiPdPlii,(.L_x_85 - _Z19calculateBasicStatsPfPiPdPlii)
        .other          _Z19calculateBasicStatsPfPiPdPlii,@"STO_CUDA_ENTRY STV_DEFAULT"
_Z19calculateBasicStatsPfPiPdPlii:
.text._Z19calculateBasicStatsPfPiPdPlii:
        /* <DEDUP_REMOVED lines=10> */
[----:B0-----:R-:W-:-:S06]  /*00a0*/  IMAD.WIDE R2, R0, 0x4, R2 ;  /* 0x0000000400027825 */ /* 0x001fcc00078e0202 */
[----:B-1----:R-:W2:Y:S02]  /*00b0*/  LDG.E R2, desc[UR4][R2.64] ;  /* 0x0000000402027981 */ /* 0x002ea4000c1e1900 */
[----:B--2---:R-:W-:-:S13]  /*00c0*/  ISETP.GE.AND P0, PT, R2, 0x1, PT ;  /* 0x000000010200780c */ /* 0x004fda0003f06270 */
[----:B------:R-:W-:Y:S05]  /*00d0*/  @!P0 EXIT ;  /* 0x000000000000894d */ /* 0x000fea0003800000 */
[----:B------:R-:W0:Y:S01]  /*00e0*/  LDCU UR6, c[0x0][0x3a4] ;  /* 0x00007480ff0677ac */ /* 0x000e220008000800 */
[C---:B------:R-:W-:Y:S01]  /*00f0*/  ISETP.GE.U32.AND P1, PT, R2.reuse, 0x10, PT ;  /* 0x000000100200780c */ /* 0x040fe20003f26070 */
[----:B------:R-:W-:Y:S01]  /*0100*/  BSSY.RECONVERGENT B0, `(.L_x_64) ;  /* 0x0000077000007945 */ /* 0x000fe20003800200 */
[----:B------:R-:W-:Y:S01]  /*0110*/  LOP3.LUT R3, R2, 0xf, RZ, 0xc0, !PT ;  /* 0x0000000f02037812 */ /* 0x000fe200078ec0ff */
[----:B------:R-:W-:Y:S01]  /*0120*/  IMAD.MOV.U32 R22, RZ, RZ, RZ ;  /* 0x000000ffff167224 */ /* 0x000fe200078e00ff */
[----:B------:R-:W-:Y:S01]  /*0130*/  CS2R R20, SRZ ;  /* 0x0000000000147805 */ /* 0x000fe2000001ff00 */
[----:B------:R-:W-:Y:S01]  /*0140*/  IMAD.MOV.U32 R25, RZ, RZ, RZ ;  /* 0x000000ffff197224 */ /* 0x000fe200078e00ff */
[----:B------:R-:W-:Y:S01]  /*0150*/  ISETP.NE.AND P0, PT, R3, RZ, PT ;  /* 0x000000ff0300720c */ /* 0x000fe20003f05270 */
[----:B------:R-:W-:Y:S02]  /*0160*/  IMAD.MOV.U32 R6, RZ, RZ, RZ ;  /* 0x000000ffff067224 */ /* 0x000fe400078e00ff */
[----:B0-----:R-:W-:-:S04]  /*0170*/  IMAD R9, R0, UR6, RZ ;  /* 0x0000000600097c24 */ /* 0x001fc8000f8e02ff */
[----:B------:R-:W-:Y:S06]  /*0180*/  @!P1 BRA `(.L_x_65) ;  /* 0x0000000400b89947 */ /* 0x000fec0003800000 */
[----:B------:R-:W0:Y:S01]  /*0190*/  LDC.64 R12, c[0x0][0x380] ;  /* 0x0000e000ff0c7b82 */ /* 0x000e220000000a00 */
[----:B------:R-:W-:Y:S01]  /*01a0*/  LOP3.LUT R6, R2, 0x7ffffff0, RZ, 0xc0, !PT ;  /* 0x7ffffff002067812 */ /* 0x000fe200078ec0ff */
[----:B------:R-:W-:Y:S01]  /*01b0*/  IMAD.MOV.U32 R22, RZ, RZ, RZ ;  /* 0x000000ffff167224 */ /* 0x000fe200078e00ff */
[----:B------:R-:W-:Y:S01]  /*01c0*/  CS2R R20, SRZ ;  /* 0x0000000000147805 */ /* 0x000fe2000001ff00 */
[----:B------:R-:W-:Y:S02]  /*01d0*/  IMAD.MOV.U32 R25, RZ, RZ, RZ ;  /* 0x000000ffff197224 */ /* 0x000fe400078e00ff */
[----:B------:R-:W-:Y:S02]  /*01e0*/  IMAD.MOV.U32 R8, RZ, RZ, R9 ;  /* 0x000000ffff087224 */ /* 0x000fe400078e0009 */
[----:B------:R-:W-:Y:S01]  /*01f0*/  IMAD.MOV R10, RZ, RZ, -R6 ;  /* 0x000000ffff0a7224 */ /* 0x000fe200078e0a06 */
[----:B0-----:R-:W-:-:S05]  /*0200*/  IADD3 R12, P1, PT, R12, 0x20, RZ ;  /* 0x000000200c0c7810 */ /* 0x001fca0007f3e0ff */
[----:B------:R-:W-:-:S08]  /*0210*/  IMAD.X R13, RZ, RZ, R13, P1 ;  /* 0x000000ffff0d7224 */ /* 0x000fd000008e060d */
.L_x_66:
        /* <DEDUP_REMOVED lines=16> */
[----:B-----5:R-:W1:Y:S01]  /*0320*/  F2F.F64.F32 R14, R5 ;  /* 0x00000005000e7310 */ /* 0x020e620000201800 */
[----:B0-----:R-:W-:Y:S01]  /*0330*/  DADD R20, R28, R20 ;  /* 0x000000001c147229 */ /* 0x001fe20000000014 */
[----:B------:R-:W-:-:S07]  /*0340*/  FSETP.GEU.AND P2, PT, R11, 30, PT ;  /* 0x41f000000b00780b */ /* 0x000fce0003f4e000 */
[----:B-1----:R-:W-:Y:S02]  /*0350*/  DADD R14, R20, R14 ;  /* 0x00000000140e7229 */ /* 0x002fe4000000000e */
[----:B------:R-:W0:Y:S01]  /*0360*/  F2F.F64.F32 R20, R16 ;  /* 0x0000001000147310 */ /* 0x000e220000201800 */
[----:B------:R-:W-:Y:S02]  /*0370*/  FSETP.GEU.AND P1, PT, R4, 30, PT ;  /* 0x41f000000400780b */ /* 0x000fe40003f2e000 */
[----:B------:R-:W-:Y:S02]  /*0380*/  SEL R11, RZ, 0x1, P2 ;  /* 0x00000001ff0b7807 */ /* 0x000fe40001000000 */
[----:B------:R-:W-:-:S04]  /*0390*/  SEL R4, RZ, 0x1, P1 ;  /* 0x00000001ff047807 */ /* 0x000fc80000800000 */
[----:B------:R-:W-:Y:S02]  /*03a0*/  IADD3 R22, P6, P5, R11, R22, R4 ;  /* 0x000000160b167210 */ /* 0x000fe40007dde004 */
[----:B------:R-:W2:Y:S01]  /*03b0*/  LDG.E R11, desc[UR4][R26.64+0x8] ;  /* 0x000008041a0b7981 */ /* 0x000ea2000c1e1900 */
[----:B0-----:R-:W-:-:S03]  /*03c0*/  DADD R20, R14, R20 ;  /* 0x000000000e147229 */ /* 0x001fc60000000014 */
[----:B------:R-:W3:Y:S01]  /*03d0*/  LDG.E R4, desc[UR4][R26.64+0x10] ;  /* 0x000010041a047981 */ /* 0x000ee2000c1e1900 */
[----:B------:R-:W0:Y:S04]  /*03e0*/  F2F.F64.F32 R14, R17 ;  /* 0x00000011000e7310 */ /* 0x000e280000201800 */
[----:B0-----:R-:W-:Y:S02]  /*03f0*/  DADD R14, R20, R14 ;  /* 0x00000000140e7229 */ /* 0x001fe4000000000e */
[----:B------:R-:W4:Y:S04]  /*0400*/  LDG.E R20, desc[UR4][R26.64+0xc] ;  /* 0x00000c041a147981 */ /* 0x000f28000c1e1900 */
[----:B------:R-:W5:Y:S01]  /*0410*/  LDG.E R21, desc[UR4][R26.64+0x14] ;  /* 0x000014041a157981 */ /* 0x000f62000c1e1900 */
[----:B------:R-:W-:-:S03]  /*0420*/  FSETP.GEU.AND P3, PT, R18, 30, PT ;  /* 0x41f000001200780b */ /* 0x000fc60003f6e000 */
[----:B------:R-:W5:Y:S01]  /*0430*/  LDG.E R18, desc[UR4][R26.64+0x18] ;  /* 0x000018041a127981 */ /* 0x000f62000c1e1900 */
[----:B------:R-:W-:-:S03]  /*0440*/  FSETP.GEU.AND P4, PT, R5, 30, PT ;  /* 0x41f000000500780b */ /* 0x000fc60003f8e000 */
[----:B------:R0:W5:Y:S01]  /*0450*/  LDG.E R5, desc[UR4][R26.64+0x1c] ;  /* 0x00001c041a057981 */ /* 0x000162000c1e1900 */
[----:B------:R-:W-:Y:S02]  /*0460*/  FSETP.GEU.AND P1, PT, R16, 30, PT ;  /* 0x41f000001000780b */ /* 0x000fe40003f2e000 */
[----:B------:R-:W-:Y:S02]  /*0470*/  FSETP.GEU.AND P2, PT, R17, 30, PT ;  /* 0x41f000001100780b */ /* 0x000fe40003f4e000 */
[----:B------:R-:W-:Y:S02]  /*0480*/  SEL R16, RZ, 0x1, P3 ;  /* 0x00000001ff107807 */ /* 0x000fe40001800000 */
[----:B------:R-:W-:-:S04]  /*0490*/  SEL R17, RZ, 0x1, P4 ;  /* 0x00000001ff117807 */ /* 0x000fc80002000000 */
[----:B------:R-:W-:Y:S02]  /*04a0*/  IADD3 R16, P3, P4, R17, R22, R16 ;  /* 0x0000001611107210 */ /* 0x000fe40007c7e010 */
[----:B------:R-:W-:Y:S02]  /*04b0*/  SEL R17, RZ, 0x1, P1 ;  /* 0x00000001ff117807 */ /* 0x000fe40000800000 */
[----:B------:R-:W-:-:S04]  /*04c0*/  SEL R22, RZ, 0x1, P2 ;  /* 0x00000001ff167807 */ /* 0x000fc80001000000 */
[----:B------:R-:W-:Y:S02]  /*04d0*/  IADD3 R22, P1, P2, R22, R16, R17 ;  /* 0x0000001016167210 */ /* 0x000fe40007a3e011 */
[----:B------:R-:W1:Y:S02]  /*04e0*/  F2F.F64.F32 R16, R24 ;  /* 0x0000001800107310 */ /* 0x000e640000201800 */
[----:B-1----:R-:W-:-:S06]  /*04f0*/  DADD R16, R14, R16 ;  /* 0x000000000e107229 */ /* 0x002fcc0000000010 */
[----:B------:R-:W1:Y:S02]  /*0500*/  F2F.F64.F32 R14, R23 ;  /* 0x00000017000e7310 */ /* 0x000e640000201800 */
[----:B-1----:R-:W-:-:S06]  /*0510*/  DADD R14, R16, R14 ;  /* 0x00000000100e7229 */ /* 0x002fcc000000000e */
[----:B------:R-:W1:Y:S02]  /*0520*/  F2F.F64.F32 R16, R7 ;  /* 0x0000000700107310 */ /* 0x000e640000201800 */
[----:B-1----:R-:W-:-:S06]  /*0530*/  DADD R16, R14, R16 ;  /* 0x000000000e107229 */ /* 0x002fcc0000000010 */
[----:B------:R-:W1:Y:S02]  /*0540*/  F2F.F64.F32 R14, R19 ;  /* 0x00000013000e7310 */ /* 0x000e640000201800 */
[----:B-1----:R-:W-:Y:S01]  /*0550*/  DADD R14, R16, R14 ;  /* 0x00000000100e7229 */ /* 0x002fe2000000000e */
[----:B------:R-:W-:Y:S02]  /*0560*/  IADD3.X R25, PT, PT, RZ, R25, RZ, P6, P5 ;  /* 0x00000019ff197210 */ /* 0x000fe400037ea4ff */
[----:B------:R-:W-:Y:S02]  /*0570*/  FSETP.GEU.AND P6, PT, R23, 30, PT ;  /* 0x41f000001700780b */ /* 0x000fe40003fce000 */
[----:B------:R-:W-:Y:S02]  /*0580*/  FSETP.GEU.AND P5, PT, R24, 30, PT ;  /* 0x41f000001800780b */ /* 0x000fe40003fae000 */
[----:B------:R-:W-:Y:S02]  /*0590*/  IADD3.X R23, PT, PT, RZ, R25, RZ, P3, P4 ;  /* 0x00000019ff177210 */ /* 0x000fe40001fe84ff */
[----:B------:R-:W-:-:S02]  /*05a0*/  FSETP.GEU.AND P3, PT, R7, 30, PT ;  /* 0x41f000000700780b */ /* 0x000fc40003f6e000 */
[----:B------:R-:W-:Y:S02]  /*05b0*/  SEL R7, RZ, 0x1, P5 ;  /* 0x00000001ff077807 */ /* 0x000fe40002800000 */
[----:B------:R-:W-:Y:S02]  /*05c0*/  FSETP.GEU.AND P4, PT, R19, 30, PT ;  /* 0x41f000001300780b */ /* 0x000fe40003f8e000 */
[----:B0-----:R-:W-:Y:S02]  /*05d0*/  SEL R26, RZ, 0x1, P3 ;  /* 0x00000001ff1a7807 */ /* 0x001fe40001800000 */
[----:B------:R-:W-:Y:S01]  /*05e0*/  SEL R19, RZ, 0x1, P4 ;  /* 0x00000001ff137807 */ /* 0x000fe20002000000 */
[----:B------:R-:W-:Y:S02]  /*05f0*/  VIADD R10, R10, 0x10 ;  /* 0x000000100a0a7836 */ /* 0x000fe40000000000 */
[----:B------:R-:W-:Y:S01]  /*0600*/  VIADD R8, R8, 0x10 ;  /* 0x0000001008087836 */ /* 0x000fe20000000000 */
[----:B--2---:R-:W0:Y:S02]  /*0610*/  F2F.F64.F32 R16, R11 ;  /* 0x0000000b00107310 */ /* 0x004e240000201800 */
[----:B0-----:R-:W-:-:S06]  /*0620*/  DADD R14, R14, R16 ;  /* 0x000000000e0e7229 */ /* 0x001fcc0000000010 */
[----:B----4-:R-:W0:Y:S01]  /*0630*/  F2F.F64.F32 R16, R20 ;  /* 0x0000001400107310 */ /* 0x010e220000201800 */
[----:B------:R-:W-:-:S07]  /*0640*/  FSETP.GEU.AND P5, PT, R11, 30, PT ;  /* 0x41f000000b00780b */ /* 0x000fce0003fae000 */
[----:B---3--:R-:W1:Y:S01]  /*0650*/  F2F.F64.F32 R24, R4 ;  /* 0x0000000400187310 */ /* 0x008e620000201800 */
[----:B------:R-:W-:Y:S02]  /*0660*/  SEL R11, RZ, 0x1, P6 ;  /* 0x00000001ff0b7807 */ /* 0x000fe40003000000 */
[----:B------:R-:W-:Y:S01]  /*0670*/  FSETP.GEU.AND P6, PT, R20, 30, PT ;  /* 0x41f000001400780b */ /* 0x000fe20003fce000 */
[----:B0-----:R-:W-:-:S04]  /*0680*/  DADD R16, R14, R16 ;  /* 0x000000000e107229 */ /* 0x001fc80000000010 */
[----:B-----5:R-:W0:Y:S01]  /*0690*/  F2F.F64.F32 R14, R21 ;  /* 0x00000015000e7310 */ /* 0x020e220000201800 */
[----:B------:R-:W-:Y:S02]  /*06a0*/  IADD3 R11, P4, P3, R11, R22, R7 ;  /* 0x000000160b0b7210 */ /* 0x000fe40007b9e007 */
[----:B------:R-:W-:Y:S02]  /*06b0*/  SEL R7, RZ, 0x1, P5 ;  /* 0x00000001ff077807 */ /* 0x000fe40002800000 */
[----:B------:R-:W-:Y:S01]  /*06c0*/  SEL R20, RZ, 0x1, P6 ;  /* 0x00000001ff147807 */ /* 0x000fe20003000000 */
[----:B-1----:R-:W-:Y:S01]  /*06d0*/  DADD R24, R16, R24 ;  /* 0x0000000010187229 */ /* 0x002fe20000000018 */
[----:B------:R-:W-:Y:S02]  /*06e0*/  IADD3 R11, P6, P5, R19, R11, R26 ;  /* 0x0000000b130b7210 */ /* 0x000fe40007dde01a */
[----:B------:R-:W-:Y:S01]  /*06f0*/  IADD3.X R19, PT, PT, RZ, R23, RZ, P1, P2 ;  /* 0x00000017ff137210 */ /* 0x000fe20000fe44ff */
[----:B------:R-:W1:Y:S03]  /*0700*/  F2F.F64.F32 R16, R18 ;  /* 0x0000001200107310 */ /* 0x000e660000201800 */
[----:B------:R-:W-:Y:S01]  /*0710*/  IADD3.X R19, PT, PT, RZ, R19, RZ, P4, P3 ;  /* 0x00000013ff137210 */ /* 0x000fe200027e64ff */
[----:B0-----:R-:W-:Y:S01]  /*0720*/  DADD R14, R24, R14 ;  /* 0x00000000180e7229 */ /* 0x001fe2000000000e */
[----:B------:R-:W-:-:S02]  /*0730*/  IADD3 R11, P1, P2, R20, R11, R7 ;  /* 0x0000000b140b7210 */ /* 0x000fc40007a3e007 */
[----:B------:R-:W-:Y:S02]  /*0740*/  IADD3.X R25, PT, PT, RZ, R19, RZ, P6, P5 ;  /* 0x00000013ff197210 */ /* 0x000fe400037ea4ff */
[----:B------:R-:W-:Y:S02]  /*0750*/  FSETP.GEU.AND P4, PT, R21, 30, PT ;  /* 0x41f000001500780b */ /* 0x000fe40003f8e000 */
[----:B------:R-:W-:Y:S01]  /*0760*/  FSETP.GEU.AND P3, PT, R4, 30, PT ;  /* 0x41f000000400780b */ /* 0x000fe20003f6e000 */
[----:B------:R-:W0:Y:S01]  /*0770*/  F2F.F64.F32 R20, R5 ;  /* 0x0000000500147310 */ /* 0x000e220000201800 */
[----:B------:R-:W-:Y:S02]  /*0780*/  IADD3.X R25, PT, PT, RZ, R25, RZ, P1, P2 ;  /* 0x00000019ff197210 */ /* 0x000fe40000fe44ff */
[----:B------:R-:W-:Y:S02]  /*0790*/  ISETP.NE.AND P1, PT, R10, RZ, PT ;  /* 0x000000ff0a00720c */ /* 0x000fe40003f25270 */
[----:B------:R-:W-:-:S02]  /*07a0*/  SEL R7, RZ, 0x1, P3 ;  /* 0x00000001ff077807 */ /* 0x000fc40001800000 */
[----:B------:R-:W-:Y:S02]  /*07b0*/  SEL R4, RZ, 0x1, P4 ;  /* 0x00000001ff047807 */ /* 0x000fe40002000000 */
[----:B------:R-:W-:Y:S02]  /*07c0*/  FSETP.GEU.AND P4, PT, R18, 30, PT ;  /* 0x41f000001200780b */ /* 0x000fe40003f8e000 */
[----:B------:R-:W-:Y:S01]  /*07d0*/  FSETP.GEU.AND P3, PT, R5, 30, PT ;  /* 0x41f000000500780b */ /* 0x000fe20003f6e000 */
[----:B-1----:R-:W-:Y:S01]  /*07e0*/  DADD R14, R14, R16 ;  /* 0x000000000e0e7229 */ /* 0x002fe20000000010 */
[----:B------:R-:W-:Y:S02]  /*07f0*/  IADD3 R4, P5, P6, R4, R11, R7 ;  /* 0x0000000b04047210 */ /* 0x000fe40007ebe007 */
[----:B------:R-:W-:Y:S02]  /*0800*/  SEL R7, RZ, 0x1, P4 ;  /* 0x00000001ff077807 */ /* 0x000fe40002000000 */
[----:B------:R-:W-:-:S02]  /*0810*/  SEL R22, RZ, 0x1, P3 ;  /* 0x00000001ff167807 */ /* 0x000fc40001800000 */
[----:B------:R-:W-:Y:S02]  /*0820*/  IADD3.X R25, PT, PT, RZ, R25, RZ, P5, P6 ;  /* 0x00000019ff197210 */ /* 0x000fe40002fec4ff */
[----:B------:R-:W-:Y:S01]  /*0830*/  IADD3 R22, P2, P3, R22, R4, R7 ;  /* 0x0000000416167210 */ /* 0x000fe20007b5e007 */
[----:B0-----:R-:W-:-:S03]  /*0840*/  DADD R20, R14, R20 ;  /* 0x000000000e147229 */ /* 0x001fc60000000014 */
[----:B------:R-:W-:Y:S01]  /*0850*/  IADD3.X R25, PT, PT, RZ, R25, RZ, P2, P3 ;  /* 0x00000019ff197210 */ /* 0x000fe200017e64ff */
[----:B------:R-:W-:Y:S08]  /*0860*/  @P1 BRA `(.L_x_66) ;  /* 0xfffffff8006c1947 */ /* 0x000ff0000383ffff */
.L_x_65:
[----:B------:R-:W-:Y:S05]  /*0870*/  BSYNC.RECONVERGENT B0 ;  /* 0x0000000000007941 */ /* 0x000fea0003800200 */
.L_x_64:
        /* <DEDUP_REMOVED lines=19> */
[----:B--2---:R0:W1:Y:S01]  /*09b0*/  F2F.F64.F32 R14, R18 ;  /* 0x00000012000e7310 */ /* 0x0040620000201800 */
[----:B------:R-:W-:-:S02]  /*09c0*/  FSETP.GEU.AND P1, PT, R18, 30, PT ;  /* 0x41f000001200780b */ /* 0x000fc40003f2e000 */
[----:B---3--:R-:W-:-:S05]  /*09d0*/  FSETP.GEU.AND P2, PT, R19, 30, PT ;  /* 0x41f000001300780b */ /* 0x008fca0003f4e000 */
[----:B------:R2:W3:Y:S01]  /*09e0*/  F2F.F64.F32 R10, R19 ;  /* 0x00000013000a7310 */ /* 0x0004e20000201800 */
[----:B0-----:R-:W-:Y:S02]  /*09f0*/  SEL R18, RZ, 0x1, P1 ;  /* 0x00000001ff127807 */ /* 0x001fe40000800000 */
[----:B----4-:R-:W-:Y:S01]  /*0a00*/  FSETP.GEU.AND P1, PT, R3, 30, PT ;  /* 0x41f000000300780b */ /* 0x010fe20003f2e000 */
[----:B-1----:R-:W-:-:S04]  /*0a10*/  DADD R14, R20, R14 ;  /* 0x00000000140e7229 */ /* 0x002fc8000000000e */
[----:B------:R0:W1:Y:S01]  /*0a20*/  F2F.F64.F32 R12, R3 ;  /* 0x00000003000c7310 */ /* 0x0000620000201800 */
[----:B--2---:R-:W-:Y:S02]  /*0a30*/  SEL R19, RZ, 0x1, P2 ;  /* 0x00000001ff137807 */ /* 0x004fe40001000000 */
[----:B-----5:R-:W-:Y:S02]  /*0a40*/  FSETP.GEU.AND P2, PT, R17, 30, PT ;  /* 0x41f000001100780b */ /* 0x020fe40003f4e000 */
[----:B------:R-:W-:Y:S01]  /*0a50*/  IADD3 R22, P6, P5, R19, R22, R18 ;  /* 0x0000001613167210 */ /* 0x000fe20007dde012 */
[----:B---3--:R-:W-:Y:S01]  /*0a60*/  DADD R14, R14, R10 ;  /* 0x000000000e0e7229 */ /* 0x008fe2000000000a */
[----:B------:R-:W-:Y:S01]  /*0a70*/  SEL R18, RZ, 0x1, P1 ;  /* 0x00000001ff127807 */ /* 0x000fe20000800000 */
[----:B------:R-:W2:Y:S01]  /*0a80*/  F2F.F64.F32 R10, R17 ;  /* 0x00000011000a7310 */ /* 0x000ea20000201800 */
[----:B0-----:R-:W-:Y:S02]  /*0a90*/  SEL R3, RZ, 0x1, P2 ;  /* 0x00000001ff037807 */ /* 0x001fe40001000000 */
[----:B------:R-:W-:-:S02]  /*0aa0*/  FSETP.GEU.AND P3, PT, R7, 30, PT ;  /* 0x41f000000700780b */ /* 0x000fc40003f6e000 */
[----:B------:R-:W-:Y:S01]  /*0ab0*/  FSETP.GEU.AND P4, PT, R16, 30, PT ;  /* 0x41f000001000780b */ /* 0x000fe20003f8e000 */
[----:B-1----:R-:W-:Y:S01]  /*0ac0*/  DADD R12, R14, R12 ;  /* 0x000000000e0c7229 */ /* 0x002fe2000000000c */
[----:B------:R-:W-:Y:S01]  /*0ad0*/  IADD3 R3, P1, P2, R3, R22, R18 ;  /* 0x0000001603037210 */ /* 0x000fe20007a3e012 */
[----:B------:R0:W1:Y:S01]  /*0ae0*/  F2F.F64.F32 R14, R7 ;  /* 0x00000007000e7310 */ /* 0x0000620000201800 */
[----:B------:R-:W-:-:S04]  /*0af0*/  IADD3.X R25, PT, PT, RZ, R25, RZ, P6, P5 ;  /* 0x00000019ff197210 */ /* 0x000fc800037ea4ff */
[----:B------:R-:W-:Y:S01]  /*0b00*/  IADD3.X R25, PT, PT, RZ, R25, RZ, P1, P2 ;  /* 0x00000019ff197210 */ /* 0x000fe20000fe44ff */
[----:B--2---:R-:W-:Y:S02]  /*0b10*/  DADD R12, R12, R10 ;  /* 0x000000000c0c7229 */ /* 0x004fe4000000000a */
[----:B------:R-:W-:Y:S01]  /*0b20*/  F2F.F64.F32 R20, R5 ;  /* 0x0000000500147310 */ /* 0x000fe20000201800 */
[----:B0-----:R-:W-:Y:S02]  /*0b30*/  SEL R7, RZ, 0x1, P4 ;  /* 0x00000001ff077807 */ /* 0x001fe40002000000 */
[----:B------:R-:W-:-:S03]  /*0b40*/  FSETP.GEU.AND P4, PT, R8, 30, PT ;  /* 0x41f000000800780b */ /* 0x000fc60003f8e000 */
[----:B-1----:R-:W-:Y:S02]  /*0b50*/  DADD R14, R12, R14 ;  /* 0x000000000c0e7229 */ /* 0x002fe4000000000e */
[----:B------:R-:W0:Y:S08]  /*0b60*/  F2F.F64.F32 R10, R16 ;  /* 0x00000010000a7310 */ /* 0x000e300000201800 */
[----:B------:R-:W1:Y:S01]  /*0b70*/  F2F.F64.F32 R12, R8 ;  /* 0x00000008000c7310 */ /* 0x000e620000201800 */
[----:B0-----:R-:W-:Y:S01]  /*0b80*/  DADD R10, R14, R10 ;  /* 0x000000000e0a7229 */ /* 0x001fe2000000000a */
[----:B------:R-:W-:-:S02]  /*0b90*/  SEL R14, RZ, 0x1, P3 ;  /* 0x00000001ff0e7807 */ /* 0x000fc40001800000 */
[----:B------:R-:W-:Y:S02]  /*0ba0*/  FSETP.GEU.AND P3, PT, R5, 30, PT ;  /* 0x41f000000500780b */ /* 0x000fe40003f6e000 */
[----:B------:R-:W-:-:S03]  /*0bb0*/  IADD3 R7, P5, P6, R7, R3, R14 ;  /* 0x0000000307077210 */ /* 0x000fc60007ebe00e */
[----:B-1----:R-:W-:Y:S01]  /*0bc0*/  DADD R10, R10, R12 ;  /* 0x000000000a0a7229 */ /* 0x002fe2000000000c */
[----:B------:R-:W-:Y:S02]  /*0bd0*/  SEL R3, RZ, 0x1, P4 ;  /* 0x00000001ff037807 */ /* 0x000fe40002000000 */
[----:B------:R-:W-:Y:S02]  /*0be0*/  SEL R22, RZ, 0x1, P3 ;  /* 0x00000001ff167807 */ /* 0x000fe40001800000 */
[----:B------:R-:W-:Y:S02]  /*0bf0*/  IADD3.X R25, PT, PT, RZ, R25, RZ, P5, P6 ;  /* 0x00000019ff197210 */ /* 0x000fe40002fec4ff */
[----:B------:R-:W-:Y:S01]  /*0c00*/  IADD3 R22, P1, P2, R22, R7, R3 ;  /* 0x0000000716167210 */ /* 0x000fe20007a3e003 */
[----:B------:R-:W-:-:S03]  /*0c10*/  DADD R20, R10, R20 ;  /* 0x000000000a147229 */ /* 0x000fc60000000014 */
[----:B------:R-:W-:-:S09]  /*0c20*/  IADD3.X R25, PT, PT, RZ, R25, RZ, P1, P2 ;  /* 0x00000019ff197210 */ /* 0x000fd20000fe44ff */
.L_x_70:
[----:B------:R-:W-:Y:S05]  /*0c30*/  BSYNC.RECONVERGENT B1 ;  /* 0x0000000000017941 */ /* 0x000fea0003800200 */
.L_x_69:
        /* <DEDUP_REMOVED lines=14> */
[----:B--2---:R-:W0:Y:S01]  /*0d20*/  F2F.F64.F32 R4, R7 ;  /* 0x0000000700047310 */ /* 0x004e220000201800 */
[----:B------:R-:W-:-:S02]  /*0d30*/  FSETP.GEU.AND P1, PT, R7, 30, PT ;  /* 0x41f000000700780b */ /* 0x000fc40003f2e000 */
[----:B---3--:R-:W-:Y:S02]  /*0d40*/  FSETP.GEU.AND P2, PT, R8, 30, PT ;  /* 0x41f000000800780b */ /* 0x008fe40003f4e000 */
[----:B------:R-:W-:-:S03]  /*0d50*/  SEL R15, RZ, 0x1, P1 ;  /* 0x00000001ff0f7807 */ /* 0x000fc60000800000 */
[----:B------:R-:W1:Y:S01]  /*0d60*/  F2F.F64.F32 R10, R8 ;  /* 0x00000008000a7310 */ /* 0x000e620000201800 */
[----:B------:R-:W-:Y:S02]  /*0d70*/  SEL R14, RZ, 0x1, P2 ;  /* 0x00000001ff0e7807 */ /* 0x000fe40001000000 */
[----:B----4-:R-:W-:Y:S02]  /*0d80*/  FSETP.GEU.AND P3, PT, R16, 30, PT ;  /* 0x41f000001000780b */ /* 0x010fe40003f6e000 */
[----:B-----5:R-:W-:Y:S01]  /*0d90*/  FSETP.GEU.AND P4, PT, R17, 30, PT ;  /* 0x41f000001100780b */ /* 0x020fe20003f8e000 */
[----:B0-----:R-:W-:Y:S01]  /*0da0*/  DADD R20, R20, R4 ;  /* 0x0000000014147229 */ /* 0x001fe20000000004 */
[----:B------:R-:W-:Y:S01]  /*0db0*/  IADD3 R14, P1, P2, R14, R22, R15 ;  /* 0x000000160e0e7210 */ /* 0x000fe20007a3e00f */
[----:B------:R-:W0:Y:S01]  /*0dc0*/  F2F.F64.F32 R4, R16 ;  /* 0x0000001000047310 */ /* 0x000e220000201800 */
[----:B------:R-:W-:Y:S02]  /*0dd0*/  SEL R7, RZ, 0x1, P3 ;  /* 0x00000001ff077807 */ /* 0x000fe40001800000 */
[----:B------:R-:W-:-:S02]  /*0de0*/  SEL R22, RZ, 0x1, P4 ;  /* 0x00000001ff167807 */ /* 0x000fc40002000000 */
[----:B------:R-:W-:Y:S01]  /*0df0*/  IADD3.X R25, PT, PT, RZ, R25, RZ, P1, P2 ;  /* 0x00000019ff197210 */ /* 0x000fe20000fe44ff */
[----:B-1----:R-:W-:Y:S01]  /*0e00*/  DADD R10, R20, R10 ;  /* 0x00000000140a7229 */ /* 0x002fe2000000000a */
[----:B------:R-:W-:Y:S01]  /*0e10*/  IADD3 R22, P3, P4, R22, R14, R7 ;  /* 0x0000000e16167210 */ /* 0x000fe20007c7e007 */
[----:B------:R-:W1:Y:S03]  /*0e20*/  F2F.F64.F32 R20, R17 ;  /* 0x0000001100147310 */ /* 0x000e660000201800 */
[----:B------:R-:W-:-:S03]  /*0e30*/  IADD3.X R25, PT, PT, RZ, R25, RZ, P3, P4 ;  /* 0x00000019ff197210 */ /* 0x000fc60001fe84ff */
[----:B0-----:R-:W-:-:S08]  /*0e40*/  DADD R4, R10, R4 ;  /* 0x000000000a047229 */ /* 0x001fd00000000004 */
[----:B-1----:R-:W-:-:S11]  /*0e50*/  DADD R20, R4, R20 ;  /* 0x0000000004147229 */ /* 0x002fd60000000014 */
.L_x_72:
[----:B------:R-:W-:Y:S05]  /*0e60*/  BSYNC.RECONVERGENT B1 ;  /* 0x0000000000017941 */ /* 0x000fea0003800200 */
.L_x_71:
[----:B------:R-:W-:Y:S05]  /*0e70*/  @!P0 BRA `(.L_x_68) ;  /* 0x00000000003c8947 */ /* 0x000fea0003800000 */
[----:B------:R-:W0:Y:S01]  /*0e80*/  LDC.64 R4, c[0x0][0x380] ;  /* 0x0000e000ff047b82 */ /* 0x000e220000000a00 */
[----:B------:R-:W-:Y:S02]  /*0e90*/  IMAD.IADD R11, R9, 0x1, R6 ;  /* 0x00000001090b7824 */ /* 0x000fe400078e0206 */
[----:B------:R-:W-:-:S07]  /*0ea0*/  IMAD.MOV R3, RZ, RZ, -R3 ;  /* 0x000000ffff037224 */ /* 0x000fce00078e0a03 */
.L_x_73:
[----:B0-----:R-:W-:-:S06]  /*0eb0*/  IMAD.WIDE R6, R11, 0x4, R4 ;  /* 0x000000040b067825 */ /* 0x001fcc00078e0204 */
[----:B------:R-:W2:Y:S01]  /*0ec0*/  LDG.E R6, desc[UR4][R6.64] ;  /* 0x0000000406067981 */ /* 0x000ea2000c1e1900 */
[----:B------:R-:W-:Y:S02]  /*0ed0*/  VIADD R3, R3, 0x1 ;  /* 0x0000000103037836 */ /* 0x000fe40000000000 */
[----:B------:R-:W-:Y:S01]  /*0ee0*/  VIADD R11, R11, 0x1 ;  /* 0x000000010b0b7836 */ /* 0x000fe20000000000 */
[----:B--2---:R-:W-:Y:S01]  /*0ef0*/  FSETP.GEU.AND P0, PT, R6, 30, PT ;  /* 0x41f000000600780b */ /* 0x004fe20003f0e000 */
[----:B------:R-:W0:Y:S03]  /*0f00*/  F2F.F64.F32 R8, R6 ;  /* 0x0000000600087310 */ /* 0x000e260000201800 */
[----:B------:R-:W-:Y:S02]  /*0f10*/  SEL R13, RZ, 0x1, P0 ;  /* 0x00000001ff0d7807 */ /* 0x000fe40000000000 */
[----:B------:R-:W-:-:S02]  /*0f20*/  ISETP.NE.AND P0, PT, R3, RZ, PT ;  /* 0x000000ff0300720c */ /* 0x000fc40003f05270 */
[----:B------:R-:W-:-:S05]  /*0f30*/  IADD3 R22, P1, PT, R22, R13, RZ ;  /* 0x0000000d16167210 */ /* 0x000fca0007f3e0ff */
[----:B------:R-:W-:Y:S01]  /*0f40*/  IMAD.X R25, RZ, RZ, R25, P1 ;  /* 0x000000ffff197224 */ /* 0x000fe200008e0619 */
[----:B0-----:R-:W-:-:S05]  /*0f50*/  DADD R20, R8, R20 ;  /* 0x0000000008147229 */ /* 0x001fca0000000014 */
[----:B------:R-:W-:Y:S06]  /*0f60*/  @P0 BRA `(.L_x_73) ;  /* 0xfffffffc00d00947 */ /* 0x000fec000383ffff */
.L_x_68:
[----:B------:R-:W-:Y:S05]  /*0f70*/  BSYNC.RECONVERGENT B0 ;  /* 0x0000000000007941 */ /* 0x000fea0003800200 */
.L_x_67:
[----:B------:R-:W0:Y:S01]  /*0f80*/  I2F.F64.U32 R6, R2 ;  /* 0x0000000200067312 */ /* 0x000e220000201800 */
[----:B------:R-:W-:Y:S01]  /*0f90*/  IMAD.MOV.U32 R4, RZ, RZ, 0x1 ;  /* 0x00000001ff047424 */ /* 0x000fe200078e00ff */
[----:B------:R-:W-:Y:S01]  /*0fa0*/  FSETP.GEU.AND P1, PT, |R21|, 6.5827683646048100446e-37, PT ;  /* 0x036000001500780b */ /* 0x000fe20003f2e200 */
[----:B------:R-:W-:Y:S01]  /*0fb0*/  BSSY.RECONVERGENT B0, `(.L_x_74) ;  /* 0x0000012000007945 */ /* 0x000fe20003800200 */
[----:B------:R-:W-:-:S04]  /*0fc0*/  IMAD.MOV.U32 R23, RZ, RZ, R25 ;  /* 0x000000ffff177224 */ /* 0x000fc800078e0019 */
        /* <DEDUP_REMOVED lines=15> */
[----:B------:R-:W-:Y:S05]  /*10c0*/  CALL.REL.NOINC `($__internal_3_$__cuda_sm20_div_rn_f64_full) ;  /* 0x0000000000207944 */ /* 0x000fea0003c00000 */
.L_x_75:
[----:B------:R-:W-:Y:S05]  /*10d0*/  BSYNC.RECONVERGENT B0 ;  /* 0x0000000000007941 */ /* 0x000fea0003800200 */
.L_x_74:
[----:B------:R-:W0:Y:S08]  /*10e0*/  LDC.64 R2, c[0x0][0x390] ;  /* 0x0000e400ff027b82 */ /* 0x000e300000000a00 */
[----:B------:R-:W1:Y:S01]  /*10f0*/  LDC.64 R6, c[0x0][0x398] ;  /* 0x0000e600ff067b82 */ /* 0x000e620000000a00 */
[----:B0-----:R-:W-:-:S05]  /*1100*/  IMAD.WIDE R2, R0, 0x8, R2 ;  /* 0x0000000800027825 */ /* 0x001fca00078e0202 */
[----:B------:R-:W-:Y:S01]  /*1110*/  STG.E.64 desc[UR4][R2.64], R4 ;  /* 0x0000000402007986 */ /* 0x000fe2000c101b04 */
[----:B-1----:R-:W-:-:S05]  /*1120*/  IMAD.WIDE R6, R0, 0x8, R6 ;  /* 0x0000000800067825 */ /* 0x002fca00078e0206 */
[----:B------:R-:W-:Y:S01]  /*1130*/  STG.E.64 desc[UR4][R6.64], R22 ;  /* 0x0000001606007986 */ /* 0x000fe2000c101b04 */
[----:B------:R-:W-:Y:S05]  /*1140*/  EXIT ;  /* 0x000000000000794d */ /* 0x000fea0003800000 */
        .weak           $__internal_3_$__cuda_sm20_div_rn_f64_full
        .type           $__internal_3_$__cuda_sm20_div_rn_f64_full,@function
        .size           $__internal_3_$__cuda_sm20_div_rn_f64_full,(.L_x_85 - $__internal_3_$__cuda_sm20_div_rn_f64_full)
$__internal_3_$__cuda_sm20_div_rn_f64_full:
[C---:B------:R-:W-:Y:S01]  /*1150*/  FSETP.GEU.AND P0, PT, |R7|.reuse, 1.469367938527859385e-39, PT ;  /* 0x001000000700780b */ /* 0x040fe20003f0e200 */
[--C-:B------:R-:W-:Y:S01]  /*1160*/  IMAD.MOV.U32 R8, RZ, RZ, R6.reuse ;  /* 0x000000ffff087224 */ /* 0x100fe200078e0006 */
[----:B------:R-:W-:Y:S01]  /*1170*/  LOP3.LUT R2, R7, 0x800fffff, RZ, 0xc0, !PT ;  /* 0x800fffff07027812 */ /* 0x000fe200078ec0ff */
[----:B------:R-:W-:Y:S01]  /*1180*/  IMAD.MOV.U32 R9, RZ, RZ, R7 ;  /* 0x000000ffff097224 */ /* 0x000fe200078e0007 */
[C---:B------:R-:W-:Y:S01]  /*1190*/  FSETP.GEU.AND P2, PT, |R5|.reuse, 1.469367938527859385e-39, PT ;  /* 0x001000000500780b */ /* 0x040fe20003f4e200 */
[----:B------:R-:W-:Y:S01]  /*11a0*/  IMAD.MOV.U32 R16, RZ, RZ, 0x1 ;  /* 0x00000001ff107424 */ /* 0x000fe200078e00ff */
[----:B------:R-:W-:Y:S01]  /*11b0*/  LOP3.LUT R3, R2, 0x3ff00000, RZ, 0xfc, !PT ;  /* 0x3ff0000002037812 */ /* 0x000fe200078efcff */
[----:B------:R-:W-:Y:S01]  /*11c0*/  IMAD.MOV.U32 R2, RZ, RZ, R6 ;  /* 0x000000ffff027224 */ /* 0x000fe200078e0006 */
[----:B------:R-:W-:Y:S01]  /*11d0*/  LOP3.LUT R11, R5, 0x7ff00000, RZ, 0xc0, !PT ;  /* 0x7ff00000050b7812 */ /* 0x000fe200078ec0ff */
[----:B------:R-:W-:Y:S01]  /*11e0*/  BSSY.RECONVERGENT B1, `(.L_x_76) ;  /* 0x0000051000017945 */ /* 0x000fe20003800200 */
[----:B------:R-:W-:-:S03]  /*11f0*/  LOP3.LUT R14, R7, 0x7ff00000, RZ, 0xc0, !PT ;  /* 0x7ff00000070e7812 */ /* 0x000fc600078ec0ff */
[----:B------:R-:W-:Y:S01]  /*1200*/  @!P0 DMUL R2, R8, 8.98846567431157953865e+307 ;  /* 0x7fe0000008028828 */ /* 0x000fe20000000000 */
[----:B------:R-:W-:-:S03]  /*1210*/  ISETP.GE.U32.AND P1, PT, R11, R14, PT ;  /* 0x0000000e0b00720c */ /* 0x000fc60003f26070 */
[----:B------:R-:W-:Y:S02]  /*1220*/  @!P2 LOP3.LUT R6, R9, 0x7ff00000, RZ, 0xc0, !PT ;  /* 0x7ff000000906a812 */ /* 0x000fe400078ec0ff */
[----:B------:R-:W0:Y:S02]  /*1230*/  MUFU.RCP64H R17, R3 ;  /* 0x0000000300117308 */ /* 0x000e240000001800 */
[----:B------:R-:W-:Y:S01]  /*1240*/  @!P2 ISETP.GE.U32.AND P3, PT, R11, R6, PT ;  /* 0x000000060b00a20c */ /* 0x000fe20003f66070 */
[----:B------:R-:W-:Y:S01]  /*1250*/  IMAD.MOV.U32 R6, RZ, RZ, R4 ;  /* 0x000000ffff067224 */ /* 0x000fe200078e0004 */
[----:B0-----:R-:W-:-:S08]  /*1260*/  DFMA R12, R16, -R2, 1 ;  /* 0x3ff00000100c742b */ /* 0x001fd00000000802 */
[----:B------:R-:W-:Y:S01]  /*1270*/  DFMA R18, R12, R12, R12 ;  /* 0x0000000c0c12722b */ /* 0x000fe2000000000c */
[----:B------:R-:W-:-:S05]  /*1280*/  IMAD.MOV.U32 R12, RZ, RZ, 0x1ca00000 ;  /* 0x1ca00000ff0c7424 */ /* 0x000fca00078e00ff */
[C---:B------:R-:W-:Y:S02]  /*1290*/  @!P2 SEL R13, R12.reuse, 0x63400000, !P3 ;  /* 0x634000000c0da807 */ /* 0x040fe40005800000 */
[----:B------:R-:W-:Y:S01]  /*12a0*/  DFMA R16, R16, R18, R16 ;  /* 0x000000121010722b */ /* 0x000fe20000000010 */
[----:B------:R-:W-:Y:S01]  /*12b0*/  SEL R7, R12, 0x63400000, !P1 ;  /* 0x634000000c077807 */ /* 0x000fe20004800000 */
[----:B------:R-:W-:Y:S01]  /*12c0*/  @!P2 IMAD.MOV.U32 R18, RZ, RZ, RZ ;  /* 0x000000ffff12a224 */ /* 0x000fe200078e00ff */
[--C-:B------:R-:W-:Y:S02]  /*12d0*/  @!P2 LOP3.LUT R13, R13, 0x80000000, R5.reuse, 0xf8, !PT ;  /* 0x800000000d0da812 */ /* 0x100fe400078ef805 */
[----:B------:R-:W-:Y:S02]  /*12e0*/  LOP3.LUT R7, R7, 0x800fffff, R5, 0xf8, !PT ;  /* 0x800fffff07077812 */ /* 0x000fe400078ef805 */
[----:B------:R-:W-:Y:S01]  /*12f0*/  @!P2 LOP3.LUT R19, R13, 0x100000, RZ, 0xfc, !PT ;  /* 0x001000000d13a812 */ /* 0x000fe200078efcff */
[----:B------:R-:W-:-:S05]  /*1300*/  DFMA R20, R16, -R2, 1 ;  /* 0x3ff000001014742b */ /* 0x000fca0000000802 */
[----:B------:R-:W-:-:S03]  /*1310*/  @!P2 DFMA R6, R6, 2, -R18 ;  /* 0x400000000606a82b */ /* 0x000fc60000000812 */
[----:B------:R-:W-:Y:S01]  /*1320*/  DFMA R16, R16, R20, R16 ;  /* 0x000000141010722b */ /* 0x000fe20000000010 */
[----:B------:R-:W-:Y:S02]  /*1330*/  IMAD.MOV.U32 R21, RZ, RZ, R11 ;  /* 0x000000ffff157224 */ /* 0x000fe400078e000b */
[----:B------:R-:W-:Y:S01]  /*1340*/  IMAD.MOV.U32 R20, RZ, RZ, R14 ;  /* 0x000000ffff147224 */ /* 0x000fe200078e000e */
[----:B------:R-:W-:-:S03]  /*1350*/  @!P0 LOP3.LUT R20, R3, 0x7ff00000, RZ, 0xc0, !PT ;  /* 0x7ff0000003148812 */ /* 0x000fc600078ec0ff */
[----:B------:R-:W-:Y:S01]  /*1360*/  @!P2 LOP3.LUT R21, R7, 0x7ff00000, RZ, 0xc0, !PT ;  /* 0x7ff000000715a812 */ /* 0x000fe200078ec0ff */
[----:B------:R-:W-:Y:S01]  /*1370*/  DMUL R18, R16, R6 ;  /* 0x0000000610127228 */ /* 0x000fe20000000000 */
[----:B------:R-:W-:-:S03]  /*1380*/  VIADD R24, R20, 0xffffffff ;  /* 0xffffffff14187836 */ /* 0x000fc60000000000 */
[----:B------:R-:W-:-:S04]  /*1390*/  VIADD R13, R21, 0xffffffff ;  /* 0xffffffff150d7836 */ /* 0x000fc80000000000 */
        /* <DEDUP_REMOVED lines=32> */
.L_x_77:
        /* <DEDUP_REMOVED lines=16> */
.L_x_80:
[----:B------:R-:W-:Y:S01]  /*16a0*/  LOP3.LUT R13, R9, 0x80000, RZ, 0xfc, !PT ;  /* 0x00080000090d7812 */ /* 0x000fe200078efcff */
[----:B------:R-:W-:Y:S01]  /*16b0*/  IMAD.MOV.U32 R12, RZ, RZ, R8 ;  /* 0x000000ffff0c7224 */ /* 0x000fe200078e0008 */
[----:B------:R-:W-:Y:S06]  /*16c0*/  BRA `(.L_x_78) ;  /* 0x0000000000087947 */ /* 0x000fec0003800000 */
.L_x_79:
[----:B------:R-:W-:Y:S01]  /*16d0*/  LOP3.LUT R13, R5, 0x80000, RZ, 0xfc, !PT ;  /* 0x00080000050d7812 */ /* 0x000fe200078efcff */
[----:B------:R-:W-:-:S07]  /*16e0*/  IMAD.MOV.U32 R12, RZ, RZ, R4 ;  /* 0x000000ffff0c7224 */ /* 0x000fce00078e0004 */
.L_x_78:
[----:B------:R-:W-:Y:S05]  /*16f0*/  BSYNC.RECONVERGENT B1 ;  /* 0x0000000000017941 */ /* 0x000fea0003800200 */
.L_x_76:
[----:B------:R-:W-:Y:S02]  /*1700*/  IMAD.MOV.U32 R11, RZ, RZ, 0x0 ;  /* 0x00000000ff0b7424 */ /* 0x000fe400078e00ff */
[----:B------:R-:W-:Y:S02]  /*1710*/  IMAD.MOV.U32 R4, RZ, RZ, R12 ;  /* 0x000000ffff047224 */ /* 0x000fe400078e000c */
[----:B------:R-:W-:Y:S01]  /*1720*/  IMAD.MOV.U32 R5, RZ, RZ, R13 ;  /* 0x000000ffff057224 */ /* 0x000fe200078e000d */
[----:B------:R-:W-:Y:S06]  /*1730*/  RET.REL.NODEC R10 `(_Z19calculateBasicStatsPfPiPdPlii) ;  /* 0xffffffe80a307950 */ /* 0x000fec0003c3ffff */
.L_x_81:
        /* <DEDUP_REMOVED lines=12> */
.L_x_85:


//--------------------- .nv.shared.reserved.0     --------------------------
	.section	.nv.shared.reserved.0,"aw",@nobits
	.weak		__nv_reservedSMEM_offset_0_alias
	.size		__nv_reservedSMEM_offset_0_alias, 0, 64
	.other		__nv_reservedSMEM_offset_0_alias,@"STO_CUDA_RESERVED_SHARED STV_DEFAULT"
__nv_reservedSMEM_offset_0_alias:
	.zero		0
	.zero		64


//--------------------- .nv.global                --------------------------
	.section	.nv.global,"aw",@nobits
.nv.global:
	.type		_ZN34_INTERNAL_1074724d_4_k_cu_85fe81b96thrust24THRUST_300001_SM_1000_NS12placeholders2_8E,@object
	.size		_ZN34_INTERNAL_1074724d_4_k_cu_85fe81b96thrust24THRUST_300001_SM_1000_NS12placeholders2_8E,(_ZN34_INTERNAL_1074724d_4_k_cu_85fe81b94cuda3std3__436_GLOBAL__N__1074724d_4_k_cu_85fe81b96ignoreE - _ZN34_INTERNAL_1074724d_4_k_cu_85fe81b96thrust24THRUST_300001_SM_1000_NS12placeholders2_8E)
_ZN34_INTERNAL_1074724d_4_k_cu_85fe81b96thrust24THRUST_300001_SM_1000_NS12placeholders2_8E:
	.zero		1
	.type		_ZN34_INTERNAL_1074724d_4_k_cu_85fe81b94cuda3std3__436_GLOBAL__N__1074724d_4_k_cu_85fe81b96ignoreE,@object
	.size		_ZN34_INTERNAL_1074724d_4_k_cu_85fe81b94cuda3std3__436_GLOBAL__N__1074724d_4_k_cu_85fe81b96ignoreE,(_ZN34_INTERNAL_1074724d_4_k_cu_85fe81b94cuda3std6ranges3__45__cpo4dataE - _ZN34_INTERNAL_1074724d_4_k_cu_85fe81b94cuda3std3__436_GLOBAL__N__1074724d_4_k_cu_85fe81b96ignoreE)
_ZN34_INTERNAL_1074724d_4_k_cu_85fe81b94cuda3std3__436_GLOBAL__N__1074724d_4_k_cu_85fe81b96ignoreE:
	.zero		1
	.type		_ZN34_INTERNAL_1074724d_4_k_cu_85fe81b94cuda3std6ranges3__45__cpo4dataE,@object
	.size		_ZN34_INTERNAL_1074724d_4_k_cu_85fe81b94cuda3std6ranges3__45__cpo4dataE,(_ZN34_INTERNAL_1074724d_4_k_cu_85fe81b96thrust24THRUST_300001_SM_1000_NS6system3cpp3parE - _ZN34_INTERNAL_1074724d_4_k_cu_85fe81b94cuda3std6ranges3__45__cpo4dataE)
_ZN34_INTERNAL_1074724d_4_k_cu_85fe81b94cuda3std6ranges3__45__cpo4dataE:
	.zero		1
	.type		_ZN34_INTERNAL_1074724d_4_k_cu_85fe81b96thrust24THRUST_300001_SM_1000_NS6system3cpp3parE,@object
	.size		_ZN34_INTERNAL_1074724d_4_k_cu_85fe81b96thrust24THRUST_300001_SM_1000_NS6system3cpp3parE,(_ZN34_INTERNAL_1074724d_4_k_cu_85fe81b94cuda3std3__45__cpo5beginE - _ZN34_INTERNAL_1074724d_4_k_cu_85fe81b96thrust24THRUST_300001_SM_1000_NS6system3cpp3parE)
_ZN34_INTERNAL_1074724d_4_k_cu_85fe81b96thrust24THRUST_300001_SM_1000_NS6system3cpp3parE:
	.zero		1
	.type		_ZN34_INTERNAL_1074724d_4_k_cu_85fe81b94cuda3std3__45__cpo5beginE,@object
	.size		_ZN34_INTERNAL_1074724d_4_k_cu_85fe81b94cuda3std3__45__cpo5beginE,(_ZN34_INTERNAL_1074724d_4_k_cu_85fe81b94cuda3std6ranges3__45__cpo5beginE - _ZN34_INTERNAL_1074724d_4_k_cu_85fe81b94cuda3std3__45__cpo5beginE)
_ZN34_INTERNAL_1074724d_4_k_cu_85fe81b94cuda3std3__45__cpo5beginE:
	.zero		1
	.type		_ZN34_INTERNAL_1074724d_4_k_cu_85fe81b94cuda3std6ranges3__45__cpo5beginE,@object
	.size		_ZN34_INTERNAL_1074724d_4_k_cu_85fe81b94cuda3std6ranges3__45__cpo5beginE,(_ZN34_INTERNAL_1074724d_4_k_cu_85fe81b96thrust24THRUST_300001_SM_1000_NS6deviceE - _ZN34_INTERNAL_1074724d_4_k_cu_85fe81b94cuda3std6ranges3__45__cpo5beginE)
_ZN34_INTERNAL_1074724d_4_k_cu_85fe81b94cuda3std6ranges3__45__cpo5beginE:
	.zero		1
	.type		_ZN34_INTERNAL_1074724d_4_k_cu_85fe81b96thrust24THRUST_300001_SM_1000_NS6deviceE,@object
	.size		_ZN34_INTERNAL_1074724d_4_k_cu_85fe81b96thrust24THRUST_300001_SM_1000_NS6deviceE,(_ZN34_INTERNAL_1074724d_4_k_cu_85fe81b94cuda3std3__47nulloptE - _ZN34_INTERNAL_1074724d_4_k_cu_85fe81b96thrust24THRUST_300001_SM_1000_NS6deviceE)
_ZN34_INTERNAL_1074724d_4_k_cu_85fe81b96thrust24THRUST_300001_SM_1000_NS6deviceE:
	.zero		1
	.type		_ZN34_INTERNAL_1074724d_4_k_cu_85fe81b94cuda3std3__47nulloptE,@object
	.size		_ZN34_INTERNAL_1074724d_4_k_cu_85fe81b94cuda3std3__47nulloptE,(_ZN34_INTERNAL_1074724d_4_k_cu_85fe81b94cuda3std6ranges3__45__cpo8distanceE - _ZN34_INTERNAL_1074724d_4_k_cu_85fe81b94cuda3std3__47nulloptE)
_ZN34_INTERNAL_1074724d_4_k_cu_85fe81b94cuda3std3__47nulloptE:
	.zero		1
	.type		_ZN34_INTERNAL_1074724d_4_k_cu_85fe81b94cuda3std6ranges3__45__cpo8distanceE,@object
	.size		_ZN34_INTERNAL_1074724d_4_k_cu_85fe81b94cuda3std6ranges3__45__cpo8distanceE,(_ZN34_INTERNAL_1074724d_4_k_cu_85fe81b96thrust24THRUST_300001_SM_1000_NS12placeholders2_4E - _ZN34_INTERNAL_1074724d_4_k_cu_85fe81b94cuda3std6ranges3__45__cpo8distanceE)
_ZN34_INTERNAL_1074724d_4_k_cu_85fe81b94cuda3std6ranges3__45__cpo8distanceE:
	.zero		1
	.type		_ZN34_INTERNAL_1074724d_4_k_cu_85fe81b96thrust24THRUST_300001_SM_1000_NS12placeholders2_4E,@object
	.size		_ZN34_INTERNAL_1074724d_4_k_cu_85fe81b96thrust24THRUST_300001_SM_1000_NS12placeholders2_4E,(_ZN34_INTERNAL_1074724d_4_k_cu_85fe81b94cuda3std3__45__cpo6rbeginE - _ZN34_INTERNAL_1074724d_4_k_cu_85fe81b96thrust24THRUST_300001_SM_1000_NS12placeholders2_4E)
_ZN34_INTERNAL_1074724d_4_k_cu_85fe81b96thrust24THRUST_300001_SM_1000_NS12placeholders2_4E:
	.zero		1
	.type		_ZN34_INTERNAL_1074724d_4_k_cu_85fe81b94cuda3std3__45__cpo6rbeginE,@object
	.size		_ZN34_INTERNAL_1074724d_4_k_cu_85fe81b94cuda3std3__45__cpo6rbeginE,(_ZN34_INTERNAL_1074724d_4_k_cu_85fe81b94cuda3std6ranges3__45__cpo7advanceE - _ZN34_INTERNAL_1074724d_4_k_cu_85fe81b94cuda3std3__45__cpo6rbeginE)
_ZN34_INTERNAL_1074724d_4_k_cu_85fe81b94cuda3std3__45__cpo6rbeginE:
	.zero		1
	.type		_ZN34_INTERNAL_1074724d_4_k_cu_85fe81b94cuda3std6ranges3__45__cpo7advanceE,@object
	.size		_ZN34_INTERNAL_1074724d_4_k_cu_85fe81b94cuda3std6ranges3__45__cpo7advanceE,(_ZN34_INTERNAL_1074724d_4_k_cu_85fe81b96thrust24THRUST_300001_SM_1000_NS12placeholders3_10E - _ZN34_INTERNAL_1074724d_4_k_cu_85fe81b94cuda3std6ranges3__45__cpo7advanceE)
_ZN34_INTERNAL_1074724d_4_k_cu_85fe81b94cuda3std6ranges3__45__cpo7advanceE:
	.zero		1
	.type		_ZN34_INTERNAL_1074724d_4_k_cu_85fe81b96thrust24THRUST_300001_SM_1000_NS12placeholders3_10E,@object
	.size		_ZN34_INTERNAL_1074724d_4_k_cu_85fe81b96thrust24THRUST_300001_SM_1000_NS12placeholders3_10E,(_ZN34_INTERNAL_1074724d_4_k_cu_85fe81b94cuda3std3__48in_placeE - _ZN34_INTERNAL_1074724d_4_k_cu_85fe81b96thrust24THRUST_300001_SM_1000_NS12placeholders3_10E)
_ZN34_INTERNAL_1074724d_4_k_cu_85fe81b96thrust24THRUST_300001_SM_1000_NS12placeholders3_10E:
	.zero		1
	.type		_ZN34_INTERNAL_1074724d_4_k_cu_85fe81b94cuda3std3__48in_placeE,@object
	.size		_ZN34_INTERNAL_1074724d_4_k_cu_85fe81b94cuda3std3__48in_placeE,(_ZN34_INTERNAL_1074724d_4_k_cu_85fe81b94cuda3std6ranges3__45__cpo4sizeE - _ZN34_INTERNAL_1074724d_4_k_cu_85fe81b94cuda3std3__48in_placeE)
_ZN34_INTERNAL_1074724d_4_k_cu_85fe81b94cuda3std3__48in_placeE:
	.zero		1
	.type		_ZN34_INTERNAL_1074724d_4_k_cu_85fe81b94cuda3std6ranges3__45__cpo4sizeE,@object
	.size		_ZN34_INTERNAL_1074724d_4_k_cu_85fe81b94cuda3std6ranges3__45__cpo4sizeE,(_ZN34_INTERNAL_1074724d_4_k_cu_85fe81b96thrust24THRUST_300001_SM_1000_NS12placeholders2_2E - _ZN34_INTERNAL_1074724d_4_k_cu_85fe81b94cuda3std6ranges3__45__cpo4sizeE)
_ZN34_INTERNAL_1074724d_4_k_cu_85fe81b94cuda3std6ranges3__45__cpo4sizeE:
	.zero		1
	.type		_ZN34_INTERNAL_1074724d_4_k_cu_85fe81b96thrust24THRUST_300001_SM_1000_NS12placeholders2_2E,@object
	.size		_ZN34_INTERNAL_1074724d_4_k_cu_85fe81b96thrust24THRUST_300001_SM_1000_NS12placeholders2_2E,(_ZN34_INTERNAL_1074724d_4_k_cu_85fe81b94cuda3std3__45__cpo6cbeginE - _ZN34_INTERNAL_1074724d_4_k_cu_85fe81b96thrust24THRUST_300001_SM_1000_NS12placeholders2_2E)
_ZN34_INTERNAL_1074724d_4_k_cu_85fe81b96thrust24THRUST_300001_SM_1000_NS12placeholders2_2E:
	.zero		1
	.type		_ZN34_INTERNAL_1074724d_4_k_cu_85fe81b94cuda3std3__45__cpo6cbeginE,@object
	.size		_ZN34_INTERNAL_1074724d_4_k_cu_85fe81b94cuda3std3__45__cpo6cbeginE,(_ZN34_INTERNAL_1074724d_4_k_cu_85fe81b94cuda3std6ranges3__45__cpo6cbeginE - _ZN34_INTERNAL_1074724d_4_k_cu_85fe81b94cuda3std3__45__cpo6cbeginE)
_ZN34_INTERNAL_1074724d_4_k_cu_85fe81b94cuda3std3__45__cpo6cbeginE:
	.zero		1
	.type		_ZN34_INTERNAL_1074724d_4_k_cu_85fe81b94cuda3std6ranges3__45__cpo6cbeginE,@object
	.size		_ZN34_INTERNAL_1074724d_4_k_cu_85fe81b94cuda3std6ranges3__45__cpo6cbeginE,(_ZN34_INTERNAL_1074724d_4_k_cu_85fe81b96thrust24THRUST_300001_SM_1000_NS12placeholders2_6E - _ZN34_INTERNAL_1074724d_4_k_cu_85fe81b94cuda3std6ranges3__45__cpo6cbeginE)
_ZN34_INTERNAL_1074724d_4_k_cu_85fe81b94cuda3std6ranges3__45__cpo6cbeginE:
	.zero		1
	.type		_ZN34_INTERNAL_1074724d_4_k_cu_85fe81b96thrust24THRUST_300001_SM_1000_NS12placeholders2_6E,@object
	.size		_ZN34_INTERNAL_1074724d_4_k_cu_85fe81b96thrust24THRUST_300001_SM_1000_NS12placeholders2_6E,(_ZN34_INTERNAL_1074724d_4_k_cu_85fe81b94cuda3std3__45__cpo7crbeginE - _ZN34_INTERNAL_1074724d_4_k_cu_85fe81b96thrust24THRUST_300001_SM_1000_NS12placeholders2_6E)
_ZN34_INTERNAL_1074724d_4_k_cu_85fe81b96thrust24THRUST_300001_SM_1000_NS12placeholders2_6E:
	.zero		1
	.type		_ZN34_INTERNAL_1074724d_4_k_cu_85fe81b94cuda3std3__45__cpo7crbeginE,@object
	.size		_ZN34_INTERNAL_1074724d_4_k_cu_85fe81b94cuda3std3__45__cpo7crbeginE,(_ZN34_INTERNAL_1074724d_4_k_cu_85fe81b94cuda3std6ranges3__45__cpo4nextE - _ZN34_INTERNAL_1074724d_4_k_cu_85fe81b94cuda3std3__45__cpo7crbeginE)
_ZN34_INTERNAL_1074724d_4_k_cu_85fe81b94cuda3std3__45__cpo7crbeginE:
	.zero		1
	.type		_ZN34_INTERNAL_1074724d_4_k_cu_85fe81b94cuda3std6ranges3__45__cpo4nextE,@object
	.size		_ZN34_INTERNAL_1074724d_4_k_cu_85fe81b94cuda3std6ranges3__45__cpo4nextE,(_ZN34_INTERNAL_1074724d_4_k_cu_85fe81b94cuda3std6ranges3__45__cpo4swapE - _ZN34_INTERNAL_1074724d_4_k_cu_85fe81b94cuda3std6ranges3__45__cpo4nextE)
_ZN34_INTERNAL_1074724d_4_k_cu_85fe81b94cuda3std6ranges3__45__cpo4nextE:
	.zero		1
	.type		_ZN34_INTERNAL_1074724d_4_k_cu_85fe81b94cuda3std6ranges3__45__cpo4swapE,@object
	.size		_ZN34_INTERNAL_1074724d_4_k_cu_85fe81b94cuda3std6ranges3__45__cpo4swapE,(_ZN34_INTERNAL_1074724d_4_k_cu_85fe81b96thrust24THRUST_300001_SM_1000_NS8cuda_cub10par_nosyncE - _ZN34_INTERNAL_1074724d_4_k_cu_85fe81b94cuda3std6ranges3__45__cpo4swapE)
_ZN34_INTERNAL_1074724d_4_k_cu_85fe81b94cuda3std6ranges3__45__cpo4swapE:
	.zero		1
	.type		_ZN34_INTERNAL_1074724d_4_k_cu_85fe81b96thrust24THRUST_300001_SM_1000_NS8cuda_cub10par_nosyncE,@object
	.size		_ZN34_INTERNAL_1074724d_4_k_cu_85fe81b96thrust24THRUST_300001_SM_1000_NS8cuda_cub10par_nosyncE,(_ZN34_INTERNAL_1074724d_4_k_cu_85fe81b96thrust24THRUST_300001_SM_1000_NS3seqE - _ZN34_INTERNAL_1074724d_4_k_cu_85fe81b96thrust24THRUST_300001_SM_1000_NS8cuda_cub10par_nosyncE)
_ZN34_INTERNAL_1074724d_4_k_cu_85fe81b96thrust24THRUST_300001_SM_1000_NS8cuda_cub10par_nosyncE:
	.zero		1
	.type		_ZN34_INTERNAL_1074724d_4_k_cu_85fe81b96thrust24THRUST_300001_SM_1000_NS3seqE,@object
	.size		_ZN34_INTERNAL_1074724d_4_k_cu_85fe81b96thrust24THRUST_300001_SM_1000_NS3seqE,(_ZN34_INTERNAL_1074724d_4_k_cu_85fe81b94cuda3std3__420unreachable_sentinelE - _ZN34_INTERNAL_1074724d_4_k_cu_85fe81b96thrust24THRUST_300001_SM_1000_NS3seqE)
_ZN34_INTERNAL_1074724d_4_k_cu_85fe81b96thrust24THRUST_300001_SM_1000_NS3seqE:
	.zero		1
	.type		_ZN34_INTERNAL_1074724d_4_k_cu_85fe81b94cuda3std3__420unreachable_sentinelE,@object
	.size		_ZN34_INTERNAL_1074724d_4_k_cu_85fe81b94cuda3std3__420unreachable_sentinelE,(_ZN34_INTERNAL_1074724d_4_k_cu_85fe81b94cuda3std6ranges3__45__cpo5ssizeE - _ZN34_INTERNAL_1074724d_4_k_cu_85fe81b94cuda3std3__420unreachable_sentinelE)
_ZN34_INTERNAL_1074724d_4_k_cu_85fe81b94cuda3std3__420unreachable_sentinelE:
	.zero		1
	.type		_ZN34_INTERNAL_1074724d_4_k_cu_85fe81b94cuda3std6ranges3__45__cpo5ssizeE,@object
	.size		_ZN34_INTERNAL_1074724d_4_k_cu_85fe81b94cuda3std6ranges3__45__cpo5ssizeE,(_ZN34_INTERNAL_1074724d_4_k_cu_85fe81b96thrust24THRUST_300001_SM_1000_NS12placeholders2_3E - _ZN34_INTERNAL_1074724d_4_k_cu_85fe81b94cuda3std6ranges3__45__cpo5ssizeE)
_ZN34_INTERNAL_1074724d_4_k_cu_85fe81b94cuda3std6ranges3__45__cpo5ssizeE:
	.zero		1
	.type		_ZN34_INTERNAL_1074724d_4_k_cu_85fe81b96thrust24THRUST_300001_SM_1000_NS12placeholders2_3E,@object
	.size		_ZN34_INTERNAL_1074724d_4_k_cu_85fe81b96thrust24THRUST_300001_SM_1000_NS12placeholders2_3E,(_ZN34_INTERNAL_1074724d_4_k_cu_85fe81b94cuda3std3__45__cpo4cendE - _ZN34_INTERNAL_1074724d_4_k_cu_85fe81b96thrust24THRUST_300001_SM_1000_NS12placeholders2_3E)
_ZN34_INTERNAL_1074724d_4_k_cu_85fe81b96thrust24THRUST_300001_SM_1000_NS12placeholders2_3E:
	.zero		1
	.type		_ZN34_INTERNAL_1074724d_4_k_cu_85fe81b94cuda3std3__45__cpo4cendE,@object
	.size		_ZN34_INTERNAL_1074724d_4_k_cu_85fe81b94cuda3std3__45__cpo4cendE,(_ZN34_INTERNAL_1074724d_4_k_cu_85fe81b94cuda3std6ranges3__45__cpo4cendE - _ZN34_INTERNAL_1074724d_4_k_cu_85fe81b94cuda3std3__45__cpo4cendE)
_ZN34_INTERNAL_1074724d_4_k_cu_85fe81b94cuda3std3__45__cpo4cendE:
	.zero		1
	.type		_ZN34_INTERNAL_1074724d_4_k_cu_85fe81b94cuda3std6ranges3__45__cpo4cendE,@object
	.size		_ZN34_INTERNAL_1074724d_4_k_cu_85fe81b94cuda3std6ranges3__45__cpo4cendE,(_ZN34_INTERNAL_1074724d_4_k_cu_85fe81b96thrust24THRUST_300001_SM_1000_NS12placeholders2_7E - _ZN34_INTERNAL_1074724d_4_k_cu_85fe81b94cuda3std6ranges3__45__cpo4cendE)
_ZN34_INTERNAL_1074724d_4_k_cu_85fe81b94cuda3std6ranges3__45__cpo4cendE:
	.zero		1
	.type		_ZN34_INTERNAL_1074724d_4_k_cu_85fe81b96thrust24THRUST_300001_SM_1000_NS12placeholders2_7E,@object
	.size		_ZN34_INTERNAL_1074724d_4_k_cu_85fe81b96thrust24THRUST_300001_SM_1000_NS12placeholders2_7E,(_ZN34_INTERNAL_1074724d_4_k_cu_85fe81b94cuda3std3__45__cpo5crendE - _ZN34_INTERNAL_1074724d_4_k_cu_85fe81b96thrust24THRUST_300001_SM_1000_NS12placeholders2_7E)
_ZN34_INTERNAL_1074724d_4_k_cu_85fe81b96thrust24THRUST_300001_SM_1000_NS12placeholders2_7E:
	.zero		1
	.type		_ZN34_INTERNAL_1074724d_4_k_cu_85fe81b94cuda3std3__45__cpo5crendE,@object
	.size		_ZN34_INTERNAL_1074724d_4_k_cu_85fe81b94cuda3std3__45__cpo5crendE,(_ZN34_INTERNAL_1074724d_4_k_cu_85fe81b94cuda3std6ranges3__45__cpo4prevE - _ZN34_INTERNAL_1074724d_4_k_cu_85fe81b94cuda3std3__45__cpo5crendE)
_ZN34_INTERNAL_1074724d_4_k_cu_85fe81b94cuda3std3__45__cpo5crendE:
	.zero		1
	.type		_ZN34_INTERNAL_1074724d_4_k_cu_85fe81b94cuda3std6ranges3__45__cpo4prevE,@object
	.size		_ZN34_INTERNAL_1074724d_4_k_cu_85fe81b94cuda3std6ranges3__45__cpo4prevE,(_ZN34_INTERNAL_1074724d_4_k_cu_85fe81b94cuda3std6ranges3__45__cpo9iter_moveE - _ZN34_INTERNAL_1074724d_4_k_cu_85fe81b94cuda3std6ranges3__45__cpo4prevE)
_ZN34_INTERNAL_1074724d_4_k_cu_85fe81b94cuda3std6ranges3__45__cpo4prevE:
	.zero		1
	.type		_ZN34_INTERNAL_1074724d_4_k_cu_85fe81b94cuda3std6ranges3__45__cpo9iter_moveE,@object
	.size		_ZN34_INTERNAL_1074724d_4_k_cu_85fe81b94cuda3std6ranges3__45__cpo9iter_moveE,(_ZN34_INTERNAL_1074724d_4_k_cu_85fe81b96thrust24THRUST_300001_SM_1000_NS6system6detail10sequential3seqE - _ZN34_INTERNAL_1074724d_4_k_cu_85fe81b94cuda3std6ranges3__45__cpo9iter_moveE)
_ZN34_INTERNAL_1074724d_4_k_cu_85fe81b94cuda3std6ranges3__45__cpo9iter_moveE:
	.zero		1
	.type		_ZN34_INTERNAL_1074724d_4_k_cu_85fe81b96thrust24THRUST_300001_SM_1000_NS6system6detail10sequential3seqE,@object
	.size		_ZN34_INTERNAL_1074724d_4_k_cu_85fe81b96thrust24THRUST_300001_SM_1000_NS6system6detail10sequential3seqE,(_ZN34_INTERNAL_1074724d_4_k_cu_85fe81b96thrust24THRUST_300001_SM_1000_NS12placeholders2_9E - _ZN34_INTERNAL_1074724d_4_k_cu_85fe81b96thrust24THRUST_300001_SM_1000_NS6system6detail10sequential3seqE)
_ZN34_INTERNAL_1074724d_4_k_cu_85fe81b96thrust24THRUST_300001_SM_1000_NS6system6detail10sequential3seqE:
	.zero		1
	.type		_ZN34_INTERNAL_1074724d_4_k_cu_85fe81b96thrust24THRUST_300001_SM_1000_NS12placeholders2_9E,@object
	.size		_ZN34_INTERNAL_1074724d_4_k_cu_85fe81b96thrust24THRUST_300001_SM_1000_NS12placeholders2_9E,(_ZN34_INTERNAL_1074724d_4_k_cu_85fe81b94cuda3std3__419piecewise_constructE - _ZN34_INTERNAL_1074724d_4_k_cu_85fe81b96thrust24THRUST_300001_SM_1000_NS12placeholders2_9E)
_ZN34_INTERNAL_1074724d_4_k_cu_85fe81b96thrust24THRUST_300001_SM_1000_NS12placeholders2_9E:
	.zero		1
	.type		_ZN34_INTERNAL_1074724d_4_k_cu_85fe81b94cuda3std3__419piecewise_constructE,@object
	.size		_ZN34_INTERNAL_1074724d_4_k_cu_85fe81b94cuda3std3__419piecewise_constructE,(_ZN34_INTERNAL_1074724d_4_k_cu_85fe81b94cuda3std6ranges3__45__cpo5cdataE - _ZN34_INTERNAL_1074724d_4_k_cu_85fe81b94cuda3std3__419piecewise_constructE)
_ZN34_INTERNAL_1074724d_4_k_cu_85fe81b94cuda3std3__419piecewise_constructE:
	.zero		1
	.type		_ZN34_INTERNAL_1074724d_4_k_cu_85fe81b94cuda3std6ranges3__45__cpo5cdataE,@object
	.size		_ZN34_INTERNAL_1074724d_4_k_cu_85fe81b94cuda3std6ranges3__45__cpo5cdataE,(_ZN34_INTERNAL_1074724d_4_k_cu_85fe81b96thrust24THRUST_300001_SM_1000_NS12placeholders2_1E - _ZN34_INTERNAL_1074724d_4_k_cu_85fe81b94cuda3std6ranges3__45__cpo5cdataE)
_ZN34_INTERNAL_1074724d_4_k_cu_85fe81b94cuda3std6ranges3__45__cpo5cdataE:
	.zero		1
	.type		_ZN34_INTERNAL_1074724d_4_k_cu_85fe81b96thrust24THRUST_300001_SM_1000_NS12placeholders2_1E,@object
	.size		_ZN34_INTERNAL_1074724d_4_k_cu_85fe81b96thrust24THRUST_300001_SM_1000_NS12placeholders2_1E,(_ZN34_INTERNAL_1074724d_4_k_cu_85fe81b94cuda3std3__45__cpo3endE - _ZN34_INTERNAL_1074724d_4_k_cu_85fe81b96thrust24THRUST_300001_SM_1000_NS12placeholders2_1E)
_ZN34_INTERNAL_1074724d_4_k_cu_85fe81b96thrust24THRUST_300001_SM_1000_NS12placeholders2_1E:
	.zero		1
	.type		_ZN34_INTERNAL_1074724d_4_k_cu_85fe81b94cuda3std3__45__cpo3endE,@object
	.size		_ZN34_INTERNAL_1074724d_4_k_cu_85fe81b94cuda3std3__45__cpo3endE,(_ZN34_INTERNAL_1074724d_4_k_cu_85fe81b94cuda3std6ranges3__45__cpo3endE - _ZN34_INTERNAL_1074724d_4_k_cu_85fe81b94cuda3std3__45__cpo3endE)
_ZN34_INTERNAL_1074724d_4_k_cu_85fe81b94cuda3std3__45__cpo3endE:
	.zero		1
	.type		_ZN34_INTERNAL_1074724d_4_k_cu_85fe81b94cuda3std6ranges3__45__cpo3endE,@object
	.size		_ZN34_INTERNAL_1074724d_4_k_cu_85fe81b94cuda3std6ranges3__45__cpo3endE,(_ZN34_INTERNAL_1074724d_4_k_cu_85fe81b96thrust24THRUST_300001_SM_1000_NS12placeholders2_5E - _ZN34_INTERNAL_1074724d_4_k_cu_85fe81b94cuda3std6ranges3__45__cpo3endE)
_ZN34_INTERNAL_1074724d_4_k_cu_85fe81b94cuda3std6ranges3__45__cpo3endE:
	.zero		1
	.type		_ZN34_INTERNAL_1074724d_4_k_cu_85fe81b96thrust24THRUST_300001_SM_1000_NS12placeholders2_5E,@object
	.size		_ZN34_INTERNAL_1074724d_4_k_cu_85fe81b96thrust24THRUST_300001_SM_1000_NS12placeholders2_5E,(_ZN34_INTERNAL_1074724d_4_k_cu_85fe81b94cuda3std3__45__cpo4rendE - _ZN34_INTERNAL_1074724d_4_k_cu_85fe81b96thrust24THRUST_300001_SM_1000_NS12placeholders2_5E)
_ZN34_INTERNAL_1074724d_4_k_cu_85fe81b96thrust24THRUST_300001_SM_1000_NS12placeholders2_5E:
	.zero		1
	.type		_ZN34_INTERNAL_1074724d_4_k_cu_85fe81b94cuda3std3__45__cpo4rendE,@object
	.size		_ZN34_INTERNAL_1074724d_4_k_cu_85fe81b94cuda3std3__45__cpo4rendE,(_ZN34_INTERNAL_1074724d_4_k_cu_85fe81b94cuda3std6ranges3__45__cpo9iter_swapE - _ZN34_INTERNAL_1074724d_4_k_cu_85fe81b94cuda3std3__45__cpo4rendE)
_ZN34_INTERNAL_1074724d_4_k_cu_85fe81b94cuda3std3__45__cpo4rendE:
	.zero		1
	.type		_ZN34_INTERNAL_1074724d_4_k_cu_85fe81b94cuda3std6ranges3__45__cpo9iter_swapE,@object
	.size		_ZN34_INTERNAL_1074724d_4_k_cu_85fe81b94cuda3std6ranges3__45__cpo9iter_swapE,(_ZN34_INTERNAL_1074724d_4_k_cu_85fe81b94cuda3std3__48unexpectE - _ZN34_INTERNAL_1074724d_4_k_cu_85fe81b94cuda3std6ranges3__45__cpo9iter_swapE)
_ZN34_INTERNAL_1074724d_4_k_cu_85fe81b94cuda3std6ranges3__45__cpo9iter_swapE:
	.zero		1
	.type		_ZN34_INTERNAL_1074724d_4_k_cu_85fe81b94cuda3std3__48unexpectE,@object
	.size		_ZN34_INTERNAL_1074724d_4_k_cu_85fe81b94cuda3std3__48unexpectE,(_ZN34_INTERNAL_1074724d_4_k_cu_85fe81b96thrust24THRUST_300001_SM_1000_NS8cuda_cub3parE - _ZN34_INTERNAL_1074724d_4_k_cu_85fe81b94cuda3std3__48unexpectE)
_ZN34_INTERNAL_1074724d_4_k_cu_85fe81b94cuda3std3__48unexpectE:
	.zero		1
	.type		_ZN34_INTERNAL_1074724d_4_k_cu_85fe81b96thrust24THRUST_300001_SM_1000_NS8cuda_cub3parE,@object
	.size		_ZN34_INTERNAL_1074724d_4_k_cu_85fe81b96thrust24THRUST_300001_SM_1000_NS8cuda_cub3parE,(.L_29 - _ZN34_INTERNAL_1074724d_4_k_cu_85fe81b96thrust24THRUST_300001_SM_1000_NS8cuda_cub3parE)
_ZN34_INTERNAL_1074724d_4_k_cu_85fe81b96thrust24THRUST_300001_SM_1000_NS8cuda_cub3parE:
	.zero		1
.L_29:


//--------------------- .nv.constant0._ZN3cub18CUB_300001_SM_10006detail11EmptyKernelIvEEvv --------------------------
	.section	.nv.constant0._ZN3cub18CUB_300001_SM_10006detail11EmptyKernelIvEEvv,"a",@progbits
	.sectionflags	@""
	.align	4
.nv.constant0._ZN3cub18CUB_300001_SM_10006detail11EmptyKernelIvEEvv:
	.zero		896


//--------------------- .nv.constant0._Z12calculateDRIPdPlPiS_S_S_i --------------------------
	.section	.nv.constant0._Z12calculateDRIPdPlPiS_S_S_i,"a",@progbits
	.sectionflags	@""
	.align	4
.nv.constant0._Z12calculateDRIPdPlPiS_S_S_i:
	.zero		948


//--------------------- .nv.constant0._Z19calculateVolatilityPfPiPdii --------------------------
	.section	.nv.constant0._Z19calculateVolatilityPfPiPdii,"a",@progbits
	.sectionflags	@""
	.align	4
.nv.constant0._Z19calculateVolatilityPfPiPdii:
	.zero		928


//--------------------- .nv.constant0._Z15calculateTrendsPfPiPdii --------------------------
	.section	.nv.constant0._Z15calculateTrendsPfPiPdii,"a",@progbits
	.sectionflags	@""
	.align	4
.nv.constant0._Z15calculateTrendsPfPiPdii:
	.zero		928


//--------------------- .nv.constant0._Z19calculateBasicStatsPfPiPdPlii --------------------------
	.section	.nv.constant0._Z19calculateBasicStatsPfPiPdPlii,"a",@progbits
	.sectionflags	@""
	.align	4
.nv.constant0._Z19calculateBasicStatsPfPiPdPlii:
	.zero		936


//--------------------- SYMBOLS --------------------------

	.type		.nv.reservedSmem.offset0,@object
	.size		.nv.reservedSmem.offset0,0x4
